//
// Generated by NVIDIA NVVM Compiler
//
// Compiler Build ID: CL-36424714
// Cuda compilation tools, release 13.0, V13.0.88
// Based on NVVM 20.0.0
//

.version 9.0
.target sm_100
.address_size 64

	// .globl	_Z14average_kernelPfS_PKiif
.const .align 4 .f32 FOUR_INV = 0f3E800000;

.visible .entry _Z14average_kernelPfS_PKiif(
	.param .u64 .ptr .align 1 _Z14average_kernelPfS_PKiif_param_0,
	.param .u64 .ptr .align 1 _Z14average_kernelPfS_PKiif_param_1,
	.param .u64 .ptr .align 1 _Z14average_kernelPfS_PKiif_param_2,
	.param .u32 _Z14average_kernelPfS_PKiif_param_3,
	.param .f32 _Z14average_kernelPfS_PKiif_param_4
)
{
	.reg .pred 	%p<2>;
	.reg .b32 	%r<17>;
	.reg .b32 	%f<39>;
	.reg .b64 	%rd<20>;

	ld.param.u64 	%rd1, [_Z14average_kernelPfS_PKiif_param_0];
	ld.param.u64 	%rd2, [_Z14average_kernelPfS_PKiif_param_1];
	ld.param.u64 	%rd3, [_Z14average_kernelPfS_PKiif_param_2];
	ld.param.u32 	%r3, [_Z14average_kernelPfS_PKiif_param_3];
	ld.param.f32 	%f1, [_Z14average_kernelPfS_PKiif_param_4];
	mov.u32 	%r4, %ntid.x;
	mov.u32 	%r5, %ctaid.x;
	mov.u32 	%r6, %tid.x;
	mad.lo.s32 	%r1, %r4, %r5, %r6;
	mul.lo.s32 	%r2, %r1, 3;
	mul.lo.s32 	%r7, %r3, 3;
	setp.ge.s32 	%p1, %r2, %r7;
	@%p1 bra 	$L__BB0_2;
	shl.b32 	%r8, %r1, 2;
	cvta.to.global.u64 	%rd4, %rd1;
	cvta.to.global.u64 	%rd5, %rd2;
	cvta.to.global.u64 	%rd6, %rd3;
	mul.wide.s32 	%rd7, %r2, 4;
	add.s64 	%rd8, %rd4, %rd7;
	ld.global.f32 	%f2, [%rd8+8];
	ld.global.f32 	%f3, [%rd8+4];
	ld.global.f32 	%f4, [%rd8];
	mul.wide.s32 	%rd9, %r8, 4;
	add.s64 	%rd10, %rd6, %rd9;
	ld.global.u32 	%r9, [%rd10];
	mul.lo.s32 	%r10, %r9, 3;
	mul.wide.s32 	%rd11, %r10, 4;
	add.s64 	%rd12, %rd4, %rd11;
	ld.global.f32 	%f5, [%rd12];
	add.f32 	%f6, %f5, 0f00000000;
	ld.global.f32 	%f7, [%rd12+4];
	add.f32 	%f8, %f7, 0f00000000;
	ld.global.f32 	%f9, [%rd12+8];
	add.f32 	%f10, %f9, 0f00000000;
	ld.global.u32 	%r11, [%rd10+4];
	mul.lo.s32 	%r12, %r11, 3;
	mul.wide.s32 	%rd13, %r12, 4;
	add.s64 	%rd14, %rd4, %rd13;
	ld.global.f32 	%f11, [%rd14];
	add.f32 	%f12, %f6, %f11;
	ld.global.f32 	%f13, [%rd14+4];
	add.f32 	%f14, %f8, %f13;
	ld.global.f32 	%f15, [%rd14+8];
	add.f32 	%f16, %f10, %f15;
	ld.global.u32 	%r13, [%rd10+8];
	mul.lo.s32 	%r14, %r13, 3;
	mul.wide.s32 	%rd15, %r14, 4;
	add.s64 	%rd16, %rd4, %rd15;
	ld.global.f32 	%f17, [%rd16];
	add.f32 	%f18, %f12, %f17;
	ld.global.f32 	%f19, [%rd16+4];
	add.f32 	%f20, %f14, %f19;
	ld.global.f32 	%f21, [%rd16+8];
	add.f32 	%f22, %f16, %f21;
	ld.global.u32 	%r15, [%rd10+12];
	mul.lo.s32 	%r16, %r15, 3;
	mul.wide.s32 	%rd17, %r16, 4;
	add.s64 	%rd18, %rd4, %rd17;
	ld.global.f32 	%f23, [%rd18];
	add.f32 	%f24, %f18, %f23;
	ld.global.f32 	%f25, [%rd18+4];
	add.f32 	%f26, %f20, %f25;
	ld.global.f32 	%f27, [%rd18+8];
	add.f32 	%f28, %f22, %f27;
	ld.const.f32 	%f29, [FOUR_INV];
	mul.f32 	%f30, %f24, %f29;
	mul.f32 	%f31, %f26, %f29;
	mul.f32 	%f32, %f28, %f29;
	sub.f32 	%f33, %f30, %f4;
	fma.rn.f32 	%f34, %f1, %f33, %f4;
	add.s64 	%rd19, %rd5, %rd7;
	st.global.f32 	[%rd19], %f34;
	sub.f32 	%f35, %f31, %f3;
	fma.rn.f32 	%f36, %f1, %f35, %f3;
	st.global.f32 	[%rd19+4], %f36;
	sub.f32 	%f37, %f32, %f2;
	fma.rn.f32 	%f38, %f1, %f37, %f2;
	st.global.f32 	[%rd19+8], %f38;
$L__BB0_2:
	ret;

}
	// .globl	_Z14tangnet_kernelPfS_S_PKiS_S_ifff
.visible .entry _Z14tangnet_kernelPfS_S_PKiS_S_ifff(
	.param .u64 .ptr .align 1 _Z14tangnet_kernelPfS_S_PKiS_S_ifff_param_0,
	.param .u64 .ptr .align 1 _Z14tangnet_kernelPfS_S_PKiS_S_ifff_param_1,
	.param .u64 .ptr .align 1 _Z14tangnet_kernelPfS_S_PKiS_S_ifff_param_2,
	.param .u64 .ptr .align 1 _Z14tangnet_kernelPfS_S_PKiS_S_ifff_param_3,
	.param .u64 .ptr .align 1 _Z14tangnet_kernelPfS_S_PKiS_S_ifff_param_4,
	.param .u64 .ptr .align 1 _Z14tangnet_kernelPfS_S_PKiS_S_ifff_param_5,
	.param .u32 _Z14tangnet_kernelPfS_S_PKiS_S_ifff_param_6,
	.param .f32 _Z14tangnet_kernelPfS_S_PKiS_S_ifff_param_7,
	.param .f32 _Z14tangnet_kernelPfS_S_PKiS_S_ifff_param_8,
	.param .f32 _Z14tangnet_kernelPfS_S_PKiS_S_ifff_param_9
)
{
	.reg .pred 	%p<2>;
	.reg .b32 	%r<18>;
	.reg .b32 	%f<189>;
	.reg .b64 	%rd<35>;

	ld.param.u64 	%rd4, [_Z14tangnet_kernelPfS_S_PKiS_S_ifff_param_3];
	ld.param.u64 	%rd5, [_Z14tangnet_kernelPfS_S_PKiS_S_ifff_param_4];
	ld.param.u32 	%r3, [_Z14tangnet_kernelPfS_S_PKiS_S_ifff_param_6];
	ld.param.f32 	%f1, [_Z14tangnet_kernelPfS_S_PKiS_S_ifff_param_7];
	ld.param.f32 	%f2, [_Z14tangnet_kernelPfS_S_PKiS_S_ifff_param_8];
	ld.param.f32 	%f3, [_Z14tangnet_kernelPfS_S_PKiS_S_ifff_param_9];
	mov.u32 	%r4, %ntid.x;
	mov.u32 	%r5, %ctaid.x;
	mov.u32 	%r6, %tid.x;
	mad.lo.s32 	%r1, %r4, %r5, %r6;
	mul.lo.s32 	%r2, %r1, 3;
	mul.lo.s32 	%r7, %r3, 3;
	setp.ge.s32 	%p1, %r2, %r7;
	@%p1 bra 	$L__BB1_2;
	ld.param.u64 	%rd34, [_Z14tangnet_kernelPfS_S_PKiS_S_ifff_param_5];
	ld.param.u64 	%rd33, [_Z14tangnet_kernelPfS_S_PKiS_S_ifff_param_2];
	ld.param.u64 	%rd32, [_Z14tangnet_kernelPfS_S_PKiS_S_ifff_param_1];
	ld.param.u64 	%rd31, [_Z14tangnet_kernelPfS_S_PKiS_S_ifff_param_0];
	mul.lo.s32 	%r8, %r1, 9;
	shl.b32 	%r9, %r1, 2;
	cvta.to.global.u64 	%rd7, %rd31;
	cvta.to.global.u64 	%rd8, %rd5;
	cvta.to.global.u64 	%rd9, %rd34;
	cvta.to.global.u64 	%rd10, %rd32;
	cvta.to.global.u64 	%rd11, %rd4;
	cvta.to.global.u64 	%rd12, %rd33;
	mul.wide.s32 	%rd13, %r2, 4;
	add.s64 	%rd14, %rd7, %rd13;
	ld.global.f32 	%f4, [%rd14+8];
	ld.global.f32 	%f5, [%rd14+4];
	ld.global.f32 	%f6, [%rd14];
	mul.wide.s32 	%rd15, %r9, 4;
	add.s64 	%rd16, %rd11, %rd15;
	ld.global.u32 	%r10, [%rd16];
	mul.lo.s32 	%r11, %r10, 3;
	mul.wide.s32 	%rd17, %r11, 4;
	add.s64 	%rd18, %rd7, %rd17;
	ld.global.f32 	%f7, [%rd18];
	ld.global.f32 	%f8, [%rd18+4];
	ld.global.f32 	%f9, [%rd18+8];
	ld.global.u32 	%r12, [%rd16+4];
	mul.lo.s32 	%r13, %r12, 3;
	mul.wide.s32 	%rd19, %r13, 4;
	add.s64 	%rd20, %rd7, %rd19;
	ld.global.f32 	%f10, [%rd20];
	ld.global.f32 	%f11, [%rd20+4];
	ld.global.f32 	%f12, [%rd20+8];
	sub.f32 	%f13, %f7, %f6;
	sub.f32 	%f14, %f8, %f5;
	sub.f32 	%f15, %f9, %f4;
	sub.f32 	%f16, %f10, %f6;
	sub.f32 	%f17, %f11, %f5;
	sub.f32 	%f18, %f12, %f4;
	mul.f32 	%f19, %f14, %f14;
	fma.rn.f32 	%f20, %f13, %f13, %f19;
	fma.rn.f32 	%f21, %f15, %f15, %f20;
	sqrt.rn.f32 	%f22, %f21;
	rcp.rn.f32 	%f23, %f22;
	mul.f32 	%f24, %f13, %f23;
	mul.f32 	%f25, %f14, %f23;
	mul.f32 	%f26, %f15, %f23;
	mul.f32 	%f27, %f17, %f17;
	fma.rn.f32 	%f28, %f16, %f16, %f27;
	fma.rn.f32 	%f29, %f18, %f18, %f28;
	sqrt.rn.f32 	%f30, %f29;
	rcp.rn.f32 	%f31, %f30;
	mul.f32 	%f32, %f16, %f31;
	mul.f32 	%f33, %f17, %f31;
	mul.f32 	%f34, %f18, %f31;
	mul.f32 	%f35, %f25, %f34;
	mul.f32 	%f36, %f26, %f33;
	sub.f32 	%f37, %f35, %f36;
	mul.f32 	%f38, %f26, %f32;
	mul.f32 	%f39, %f24, %f34;
	sub.f32 	%f40, %f38, %f39;
	mul.f32 	%f41, %f24, %f33;
	mul.f32 	%f42, %f25, %f32;
	sub.f32 	%f43, %f41, %f42;
	mul.f32 	%f44, %f26, %f40;
	mul.f32 	%f45, %f25, %f43;
	sub.f32 	%f46, %f44, %f45;
	mul.f32 	%f47, %f24, %f43;
	mul.f32 	%f48, %f26, %f37;
	sub.f32 	%f49, %f47, %f48;
	mul.f32 	%f50, %f25, %f37;
	mul.f32 	%f51, %f24, %f40;
	sub.f32 	%f52, %f50, %f51;
	mul.wide.s32 	%rd21, %r8, 4;
	add.s64 	%rd22, %rd12, %rd21;
	ld.global.f32 	%f53, [%rd22];
	ld.global.f32 	%f54, [%rd22+4];
	mul.f32 	%f55, %f54, %f46;
	fma.rn.f32 	%f56, %f24, %f53, %f55;
	ld.global.f32 	%f57, [%rd22+8];
	fma.rn.f32 	%f58, %f57, %f37, %f56;
	mul.f32 	%f59, %f54, %f49;
	fma.rn.f32 	%f60, %f25, %f53, %f59;
	fma.rn.f32 	%f61, %f40, %f57, %f60;
	mul.f32 	%f62, %f52, %f54;
	fma.rn.f32 	%f63, %f26, %f53, %f62;
	fma.rn.f32 	%f64, %f43, %f57, %f63;
	add.f32 	%f65, %f58, 0f00000000;
	add.f32 	%f66, %f61, 0f00000000;
	add.f32 	%f67, %f64, 0f00000000;
	ld.global.u32 	%r14, [%rd16+8];
	mul.lo.s32 	%r15, %r14, 3;
	mul.wide.s32 	%rd23, %r15, 4;
	add.s64 	%rd24, %rd7, %rd23;
	ld.global.f32 	%f68, [%rd24];
	ld.global.f32 	%f69, [%rd24+4];
	ld.global.f32 	%f70, [%rd24+8];
	sub.f32 	%f71, %f68, %f6;
	sub.f32 	%f72, %f69, %f5;
	sub.f32 	%f73, %f70, %f4;
	mul.f32 	%f74, %f72, %f72;
	fma.rn.f32 	%f75, %f71, %f71, %f74;
	fma.rn.f32 	%f76, %f73, %f73, %f75;
	sqrt.rn.f32 	%f77, %f76;
	rcp.rn.f32 	%f78, %f77;
	mul.f32 	%f79, %f71, %f78;
	mul.f32 	%f80, %f72, %f78;
	mul.f32 	%f81, %f73, %f78;
	mul.f32 	%f82, %f33, %f81;
	mul.f32 	%f83, %f34, %f80;
	sub.f32 	%f84, %f82, %f83;
	mul.f32 	%f85, %f34, %f79;
	mul.f32 	%f86, %f32, %f81;
	sub.f32 	%f87, %f85, %f86;
	mul.f32 	%f88, %f32, %f80;
	mul.f32 	%f89, %f33, %f79;
	sub.f32 	%f90, %f88, %f89;
	mul.f32 	%f91, %f34, %f87;
	mul.f32 	%f92, %f33, %f90;
	sub.f32 	%f93, %f91, %f92;
	mul.f32 	%f94, %f32, %f90;
	mul.f32 	%f95, %f34, %f84;
	sub.f32 	%f96, %f94, %f95;
	mul.f32 	%f97, %f33, %f84;
	mul.f32 	%f98, %f32, %f87;
	sub.f32 	%f99, %f97, %f98;
	ld.global.f32 	%f100, [%rd22+12];
	ld.global.f32 	%f101, [%rd22+16];
	mul.f32 	%f102, %f101, %f93;
	fma.rn.f32 	%f103, %f32, %f100, %f102;
	ld.global.f32 	%f104, [%rd22+20];
	fma.rn.f32 	%f105, %f104, %f84, %f103;
	mul.f32 	%f106, %f101, %f96;
	fma.rn.f32 	%f107, %f33, %f100, %f106;
	fma.rn.f32 	%f108, %f87, %f104, %f107;
	mul.f32 	%f109, %f99, %f101;
	fma.rn.f32 	%f110, %f34, %f100, %f109;
	fma.rn.f32 	%f111, %f90, %f104, %f110;
	add.f32 	%f112, %f65, %f105;
	add.f32 	%f113, %f66, %f108;
	add.f32 	%f114, %f67, %f111;
	ld.global.u32 	%r16, [%rd16+12];
	mul.lo.s32 	%r17, %r16, 3;
	mul.wide.s32 	%rd25, %r17, 4;
	add.s64 	%rd26, %rd7, %rd25;
	ld.global.f32 	%f115, [%rd26];
	ld.global.f32 	%f116, [%rd26+4];
	ld.global.f32 	%f117, [%rd26+8];
	sub.f32 	%f118, %f115, %f6;
	sub.f32 	%f119, %f116, %f5;
	sub.f32 	%f120, %f117, %f4;
	mul.f32 	%f121, %f119, %f119;
	fma.rn.f32 	%f122, %f118, %f118, %f121;
	fma.rn.f32 	%f123, %f120, %f120, %f122;
	sqrt.rn.f32 	%f124, %f123;
	rcp.rn.f32 	%f125, %f124;
	mul.f32 	%f126, %f118, %f125;
	mul.f32 	%f127, %f119, %f125;
	mul.f32 	%f128, %f120, %f125;
	mul.f32 	%f129, %f80, %f128;
	mul.f32 	%f130, %f81, %f127;
	sub.f32 	%f131, %f129, %f130;
	mul.f32 	%f132, %f81, %f126;
	mul.f32 	%f133, %f79, %f128;
	sub.f32 	%f134, %f132, %f133;
	mul.f32 	%f135, %f79, %f127;
	mul.f32 	%f136, %f80, %f126;
	sub.f32 	%f137, %f135, %f136;
	mul.f32 	%f138, %f81, %f134;
	mul.f32 	%f139, %f80, %f137;
	sub.f32 	%f140, %f138, %f139;
	mul.f32 	%f141, %f79, %f137;
	mul.f32 	%f142, %f81, %f131;
	sub.f32 	%f143, %f141, %f142;
	mul.f32 	%f144, %f80, %f131;
	mul.f32 	%f145, %f79, %f134;
	sub.f32 	%f146, %f144, %f145;
	ld.global.f32 	%f147, [%rd22+24];
	ld.global.f32 	%f148, [%rd22+28];
	mul.f32 	%f149, %f148, %f140;
	fma.rn.f32 	%f150, %f79, %f147, %f149;
	ld.global.f32 	%f151, [%rd22+32];
	fma.rn.f32 	%f152, %f151, %f131, %f150;
	mul.f32 	%f153, %f148, %f143;
	fma.rn.f32 	%f154, %f80, %f147, %f153;
	fma.rn.f32 	%f155, %f134, %f151, %f154;
	mul.f32 	%f156, %f146, %f148;
	fma.rn.f32 	%f157, %f81, %f147, %f156;
	fma.rn.f32 	%f158, %f137, %f151, %f157;
	add.f32 	%f159, %f112, %f152;
	add.f32 	%f160, %f113, %f155;
	add.f32 	%f161, %f114, %f158;
	mul.f32 	%f162, %f159, %f159;
	fma.rn.f32 	%f163, %f160, %f160, %f162;
	fma.rn.f32 	%f164, %f161, %f161, %f163;
	sqrt.rn.f32 	%f165, %f164;
	rcp.rn.f32 	%f166, %f165;
	mul.f32 	%f167, %f159, %f166;
	mul.f32 	%f168, %f160, %f166;
	mul.f32 	%f169, %f161, %f166;
	mul.wide.s32 	%rd27, %r1, 4;
	add.s64 	%rd28, %rd8, %rd27;
	ld.global.f32 	%f170, [%rd28];
	mul.f32 	%f171, %f3, %f170;
	mul.f32 	%f172, %f1, %f171;
	add.s64 	%rd29, %rd9, %rd27;
	ld.global.f32 	%f173, [%rd29];
	mul.f32 	%f174, %f2, %f173;
	fma.rn.f32 	%f175, %f167, %f172, %f6;
	add.s64 	%rd30, %rd10, %rd13;
	ld.global.f32 	%f176, [%rd30];
	sub.f32 	%f177, %f175, %f176;
	fma.rn.f32 	%f178, %f174, %f177, %f176;
	st.global.f32 	[%rd30], %f178;
	ld.global.f32 	%f179, [%rd14+4];
	fma.rn.f32 	%f180, %f168, %f172, %f179;
	ld.global.f32 	%f181, [%rd30+4];
	sub.f32 	%f182, %f180, %f181;
	fma.rn.f32 	%f183, %f174, %f182, %f181;
	st.global.f32 	[%rd30+4], %f183;
	ld.global.f32 	%f184, [%rd14+8];
	fma.rn.f32 	%f185, %f169, %f172, %f184;
	ld.global.f32 	%f186, [%rd30+8];
	sub.f32 	%f187, %f185, %f186;
	fma.rn.f32 	%f188, %f174, %f187, %f186;
	st.global.f32 	[%rd30+8], %f188;
$L__BB1_2:
	ret;

}


// ===== COMPILED SASS (sm_100) =====

	.target	sm_100

	.elftype	@"ET_EXEC"


//--------------------- .note.nv.tkinfo           --------------------------
	.section	.note.nv.tkinfo,"",@"SHT_NOTE"
	.sectionflags	@"SHF_NOTE_NV_TKINFO"
	.tkinfo
        /*0018*/ 	.word	0x00000002
        /*0030*/ 	.string	""
        /*0030*/ 	.string	"ptxas"
        /*0030*/ 	.string	"Cuda compilation tools, release 13.0, V13.0.88"
        /*0030*/ 	.string	"Build cuda_13.0.r13.0/compiler.36424714_0"
        /*0030*/ 	.string	"-arch sm_100 -m 64 "



//--------------------- .note.nv.cuinfo           --------------------------
	.section	.note.nv.cuinfo,"",@"SHT_NOTE"
	.sectionflags	@"SHF_NOTE_NV_CUINFO"
        /*0018*/ 	.short	0x0002
        /*001a*/ 	.short	0x0064
        /*001c*/ 	.short	0x0082
	.zero		2


//--------------------- .nv.info                  --------------------------
	.section	.nv.info,"",@"SHT_CUDA_INFO"
	.align	4


	//----- nvinfo : EIATTR_REGCOUNT
	.align		4
        /*0000*/ 	.byte	0x04, 0x2f
        /*0002*/ 	.short	(.L_2 - .L_1)
	.align		4
.L_1:
        /*0004*/ 	.word	index@(_Z14average_kernelPfS_PKiif)
        /*0008*/ 	.word	0x0000001e


	//----- nvinfo : EIATTR_FRAME_SIZE
	.align		4
.L_2:
        /*000c*/ 	.byte	0x04, 0x11
        /*000e*/ 	.short	(.L_4 - .L_3)
	.align		4
.L_3:
        /*0010*/ 	.word	index@(_Z14average_kernelPfS_PKiif)
        /*0014*/ 	.word	0x00000000


	//----- nvinfo : EIATTR_REGCOUNT
	.align		4
.L_4:
        /*0018*/ 	.byte	0x04, 0x2f
        /*001a*/ 	.short	(.L_6 - .L_5)
	.align		4
.L_5:
        /*001c*/ 	.word	index@(_Z14tangnet_kernelPfS_S_PKiS_S_ifff)
        /*0020*/ 	.word	0x00000020


	//----- nvinfo : EIATTR_FRAME_SIZE
	.align		4
.L_6:
        /*0024*/ 	.byte	0x04, 0x11
        /*0026*/ 	.short	(.L_8 - .L_7)
	.align		4
.L_7:
        /*0028*/ 	.word	index@($__internal_1_$__cuda_sm20_sqrt_rn_f32_slowpath)
        /*002c*/ 	.word	0x00000000


	//----- nvinfo : EIATTR_FRAME_SIZE
	.align		4
.L_8:
        /*0030*/ 	.byte	0x04, 0x11
        /*0032*/ 	.short	(.L_10 - .L_9)
	.align		4
.L_9:
        /*0034*/ 	.word	index@($__internal_0_$__cuda_sm20_rcp_rn_f32_slowpath)
        /*0038*/ 	.word	0x00000000


	//----- nvinfo : EIATTR_FRAME_SIZE
	.align		4
.L_10:
        /*003c*/ 	.byte	0x04, 0x11
        /*003e*/ 	.short	(.L_12 - .L_11)
	.align		4
.L_11:
        /*0040*/ 	.word	index@(_Z14tangnet_kernelPfS_S_PKiS_S_ifff)
        /*0044*/ 	.word	0x00000000


	//----- nvinfo : EIATTR_MIN_STACK_SIZE
	.align		4
.L_12:
        /*0048*/ 	.byte	0x04, 0x12
        /*004a*/ 	.short	(.L_14 - .L_13)
	.align		4
.L_13:
        /*004c*/ 	.word	index@(_Z14tangnet_kernelPfS_S_PKiS_S_ifff)
        /*0050*/ 	.word	0x00000000


	//----- nvinfo : EIATTR_MIN_STACK_SIZE
	.align		4
.L_14:
        /*0054*/ 	.byte	0x04, 0x12
        /*0056*/ 	.short	(.L_16 - .L_15)
	.align		4
.L_15:
        /*0058*/ 	.word	index@(_Z14average_kernelPfS_PKiif)
        /*005c*/ 	.word	0x00000000
.L_16:


//--------------------- .nv.compat                --------------------------
	.section	.nv.compat,"",@"SHT_CUDA_COMPAT_INFO"
	.align	4
        /*0000*/ 	.byte	0x02, 0x09, 0x00, 0x00, 0x02, 0x02, 0x01, 0x00, 0x02, 0x05, 0x05, 0x00, 0x03, 0x07, 0x01, 0x01
        /*0010*/ 	.byte	0x02, 0x03, 0x00, 0x00, 0x02, 0x06, 0x01, 0x00, 0x04, 0x0b, 0x08, 0x00, 0x01, 0x00, 0x00, 0x00
        /*0020*/ 	.byte	0x00, 0x00, 0x00, 0x00


//--------------------- .nv.info._Z14tangnet_kernelPfS_S_PKiS_S_ifff --------------------------
	.section	.nv.info._Z14tangnet_kernelPfS_S_PKiS_S_ifff,"",@"SHT_CUDA_INFO"
	.sectionflags	@""
	.align	4


	//----- nvinfo : EIATTR_CUDA_API_VERSION
	.align		4
        /*0000*/ 	.byte	0x04, 0x37
        /*0002*/ 	.short	(.L_18 - .L_17)
.L_17:
        /*0004*/ 	.word	0x00000082


	//----- nvinfo : EIATTR_KPARAM_INFO
	.align		4
.L_18:
        /*0008*/ 	.byte	0x04, 0x17
        /*000a*/ 	.short	(.L_20 - .L_19)
.L_19:
        /*000c*/ 	.word	0x00000000
        /*0010*/ 	.short	0x0009
        /*0012*/ 	.short	0x003c
        /*0014*/ 	.byte	0x00, 0xf0, 0x11, 0x00


	//----- nvinfo : EIATTR_KPARAM_INFO
	.align		4
.L_20:
        /*0018*/ 	.byte	0x04, 0x17
        /*001a*/ 	.short	(.L_22 - .L_21)
.L_21:
        /*001c*/ 	.word	0x00000000
        /*0020*/ 	.short	0x0008
        /*0022*/ 	.short	0x0038
        /*0024*/ 	.byte	0x00, 0xf0, 0x11, 0x00


	//----- nvinfo : EIATTR_KPARAM_INFO
	.align		4
.L_22:
        /*0028*/ 	.byte	0x04, 0x17
        /*002a*/ 	.short	(.L_24 - .L_23)
.L_23:
        /*002c*/ 	.word	0x00000000
        /*0030*/ 	.short	0x0007
        /*0032*/ 	.short	0x0034
        /*0034*/ 	.byte	0x00, 0xf0, 0x11, 0x00


	//----- nvinfo : EIATTR_KPARAM_INFO
	.align		4
.L_24:
        /*0038*/ 	.byte	0x04, 0x17
        /*003a*/ 	.short	(.L_26 - .L_25)
.L_25:
        /*003c*/ 	.word	0x00000000
        /*0040*/ 	.short	0x0006
        /*0042*/ 	.short	0x0030
        /*0044*/ 	.byte	0x00, 0xf0, 0x11, 0x00


	//----- nvinfo : EIATTR_KPARAM_INFO
	.align		4
.L_26:
        /*0048*/ 	.byte	0x04, 0x17
        /*004a*/ 	.short	(.L_28 - .L_27)
.L_27:
        /*004c*/ 	.word	0x00000000
        /*0050*/ 	.short	0x0005
        /*0052*/ 	.short	0x0028
        /*0054*/ 	.byte	0x00, 0xf5, 0x21, 0x00


	//----- nvinfo : EIATTR_KPARAM_INFO
	.align		4
.L_28:
        /*0058*/ 	.byte	0x04, 0x17
        /*005a*/ 	.short	(.L_30 - .L_29)
.L_29:
        /*005c*/ 	.word	0x00000000
        /*0060*/ 	.short	0x0004
        /*0062*/ 	.short	0x0020
        /*0064*/ 	.byte	0x00, 0xf5, 0x21, 0x00


	//----- nvinfo : EIATTR_KPARAM_INFO
	.align		4
.L_30:
        /*0068*/ 	.byte	0x04, 0x17
        /*006a*/ 	.short	(.L_32 - .L_31)
.L_31:
        /*006c*/ 	.word	0x00000000
        /*0070*/ 	.short	0x0003
        /*0072*/ 	.short	0x0018
        /*0074*/ 	.byte	0x00, 0xf5, 0x21, 0x00


	//----- nvinfo : EIATTR_KPARAM_INFO
	.align		4
.L_32:
        /*0078*/ 	.byte	0x04, 0x17
        /*007a*/ 	.short	(.L_34 - .L_33)
.L_33:
        /*007c*/ 	.word	0x00000000
        /*0080*/ 	.short	0x0002
        /*0082*/ 	.short	0x0010
        /*0084*/ 	.byte	0x00, 0xf5, 0x21, 0x00


	//----- nvinfo : EIATTR_KPARAM_INFO
	.align		4
.L_34:
        /*0088*/ 	.byte	0x04, 0x17
        /*008a*/ 	.short	(.L_36 - .L_35)
.L_35:
        /*008c*/ 	.word	0x00000000
        /*0090*/ 	.short	0x0001
        /*0092*/ 	.short	0x0008
        /*0094*/ 	.byte	0x00, 0xf5, 0x21, 0x00


	//----- nvinfo : EIATTR_KPARAM_INFO
	.align		4
.L_36:
        /*0098*/ 	.byte	0x04, 0x17
        /*009a*/ 	.short	(.L_38 - .L_37)
.L_37:
        /*009c*/ 	.word	0x00000000
        /*00a0*/ 	.short	0x0000
        /*00a2*/ 	.short	0x0000
        /*00a4*/ 	.byte	0x00, 0xf5, 0x21, 0x00


	//----- nvinfo : EIATTR_SPARSE_MMA_MASK
	.align		4
.L_38:
        /*00a8*/ 	.byte	0x03, 0x50
        /*00aa*/ 	.short	0x0000


	//----- nvinfo : EIATTR_MAXREG_COUNT
	.align		4
        /*00ac*/ 	.byte	0x03, 0x1b
        /*00ae*/ 	.short	0x00ff


	//----- nvinfo : EIATTR_MERCURY_ISA_VERSION
	.align		4
        /*00b0*/ 	.byte	0x03, 0x5f
        /*00b2*/ 	.short	0x0101


	//----- nvinfo : EIATTR_VRC_CTA_INIT_COUNT
	.align		4
        /*00b4*/ 	.byte	0x02, 0x4a
	.zero		1
	.zero		1


	//----- nvinfo : EIATTR_EXIT_INSTR_OFFSETS
	.align		4
        /*00b8*/ 	.byte	0x04, 0x1c
        /*00ba*/ 	.short	(.L_40 - .L_39)


	//   ....[0]....
.L_39:
        /*00bc*/ 	.word	0x00000090


	//   ....[1]....
        /*00c0*/ 	.word	0x00001550


	//----- nvinfo : EIATTR_CRS_STACK_SIZE
	.align		4
.L_40:
        /*00c4*/ 	.byte	0x04, 0x1e
        /*00c6*/ 	.short	(.L_42 - .L_41)
.L_41:
        /*00c8*/ 	.word	0x00000000


	//----- nvinfo : EIATTR_CBANK_PARAM_SIZE
	.align		4
.L_42:
        /*00cc*/ 	.byte	0x03, 0x19
        /*00ce*/ 	.short	0x0040


	//----- nvinfo : EIATTR_PARAM_CBANK
	.align		4
        /*00d0*/ 	.byte	0x04, 0x0a
        /*00d2*/ 	.short	(.L_44 - .L_43)
	.align		4
.L_43:
        /*00d4*/ 	.word	index@(.nv.constant0._Z14tangnet_kernelPfS_S_PKiS_S_ifff)
        /*00d8*/ 	.short	0x0380
        /*00da*/ 	.short	0x0040


	//----- nvinfo : EIATTR_SW_WAR
	.align		4
.L_44:
        /*00dc*/ 	.byte	0x04, 0x36
        /*00de*/ 	.short	(.L_46 - .L_45)
.L_45:
        /*00e0*/ 	.word	0x00000008
.L_46:


//--------------------- .nv.info._Z14average_kernelPfS_PKiif --------------------------
	.section	.nv.info._Z14average_kernelPfS_PKiif,"",@"SHT_CUDA_INFO"
	.sectionflags	@""
	.align	4


	//----- nvinfo : EIATTR_CUDA_API_VERSION
	.align		4
        /*0000*/ 	.byte	0x04, 0x37
        /*0002*/ 	.short	(.L_48 - .L_47)
.L_47:
        /*0004*/ 	.word	0x00000082


	//----- nvinfo : EIATTR_KPARAM_INFO
	.align		4
.L_48:
        /*0008*/ 	.byte	0x04, 0x17
        /*000a*/ 	.short	(.L_50 - .L_49)
.L_49:
        /*000c*/ 	.word	0x00000000
        /*0010*/ 	.short	0x0004
        /*0012*/ 	.short	0x001c
        /*0014*/ 	.byte	0x00, 0xf0, 0x11, 0x00


	//----- nvinfo : EIATTR_KPARAM_INFO
	.align		4
.L_50:
        /*0018*/ 	.byte	0x04, 0x17
        /*001a*/ 	.short	(.L_52 - .L_51)
.L_51:
        /*001c*/ 	.word	0x00000000
        /*0020*/ 	.short	0x0003
        /*0022*/ 	.short	0x0018
        /*0024*/ 	.byte	0x00, 0xf0, 0x11, 0x00


	//----- nvinfo : EIATTR_KPARAM_INFO
	.align		4
.L_52:
        /*0028*/ 	.byte	0x04, 0x17
        /*002a*/ 	.short	(.L_54 - .L_53)
.L_53:
        /*002c*/ 	.word	0x00000000
        /*0030*/ 	.short	0x0002
        /*0032*/ 	.short	0x0010
        /*0034*/ 	.byte	0x00, 0xf5, 0x21, 0x00


	//----- nvinfo : EIATTR_KPARAM_INFO
	.align		4
.L_54:
        /*0038*/ 	.byte	0x04, 0x17
        /*003a*/ 	.short	(.L_56 - .L_55)
.L_55:
        /*003c*/ 	.word	0x00000000
        /*0040*/ 	.short	0x0001
        /*0042*/ 	.short	0x0008
        /*0044*/ 	.byte	0x00, 0xf5, 0x21, 0x00


	//----- nvinfo : EIATTR_KPARAM_INFO
	.align		4
.L_56:
        /*0048*/ 	.byte	0x04, 0x17
        /*004a*/ 	.short	(.L_58 - .L_57)
.L_57:
        /*004c*/ 	.word	0x00000000
        /*0050*/ 	.short	0x0000
        /*0052*/ 	.short	0x0000
        /*0054*/ 	.byte	0x00, 0xf5, 0x21, 0x00


	//----- nvinfo : EIATTR_SPARSE_MMA_MASK
	.align		4
.L_58:
        /*0058*/ 	.byte	0x03, 0x50
        /*005a*/ 	.short	0x0000


	//----- nvinfo : EIATTR_MAXREG_COUNT
	.align		4
        /*005c*/ 	.byte	0x03, 0x1b
        /*005e*/ 	.short	0x00ff


	//----- nvinfo : EIATTR_MERCURY_ISA_VERSION
	.align		4
        /*0060*/ 	.byte	0x03, 0x5f
        /*0062*/ 	.short	0x0101


	//----- nvinfo : EIATTR_VRC_CTA_INIT_COUNT
	.align		4
        /*0064*/ 	.byte	0x02, 0x4a
	.zero		1
	.zero		1


	//----- nvinfo : EIATTR_EXIT_INSTR_OFFSETS
	.align		4
        /*0068*/ 	.byte	0x04, 0x1c
        /*006a*/ 	.short	(.L_60 - .L_59)


	//   ....[0]....
.L_59:
        /*006c*/ 	.word	0x00000090


	//   ....[1]....
        /*0070*/ 	.word	0x00000440


	//----- nvinfo : EIATTR_CBANK_PARAM_SIZE
	.align		4
.L_60:
        /*0074*/ 	.byte	0x03, 0x19
        /*0076*/ 	.short	0x0020


	//----- nvinfo : EIATTR_PARAM_CBANK
	.align		4
        /*0078*/ 	.byte	0x04, 0x0a
        /*007a*/ 	.short	(.L_62 - .L_61)
	.align		4
.L_61:
        /*007c*/ 	.word	index@(.nv.constant0._Z14average_kernelPfS_PKiif)
        /*0080*/ 	.short	0x0380
        /*0082*/ 	.short	0x0020


	//----- nvinfo : EIATTR_SW_WAR
	.align		4
.L_62:
        /*0084*/ 	.byte	0x04, 0x36
        /*0086*/ 	.short	(.L_64 - .L_63)
.L_63:
        /*0088*/ 	.word	0x00000008
.L_64:


//--------------------- .nv.callgraph             --------------------------
	.section	.nv.callgraph,"",@"SHT_CUDA_CALLGRAPH"
	.align	4
	.sectionentsize	8
	.align		4
        /*0000*/ 	.word	0x00000000
	.align		4
        /*0004*/ 	.word	0xffffffff
	.align		4
        /*0008*/ 	.word	0x00000000
	.align		4
        /*000c*/ 	.word	0xfffffffe
	.align		4
        /*0010*/ 	.word	0x00000000
	.align		4
        /*0014*/ 	.word	0xfffffffd
	.align		4
        /*0018*/ 	.word	0x00000000
	.align		4
        /*001c*/ 	.word	0xfffffffc


//--------------------- .nv.constant3             --------------------------
	.section	.nv.constant3,"a",@progbits
	.align	4
.nv.constant3:
	.type		FOUR_INV,@object
	.size		FOUR_INV,(.L_0 - FOUR_INV)
FOUR_INV:
        /*0000*/ 	.byte	0x00, 0x00, 0x80, 0x3e
.L_0:


//--------------------- .text._Z14tangnet_kernelPfS_S_PKiS_S_ifff --------------------------
	.section	.text._Z14tangnet_kernelPfS_S_PKiS_S_ifff,"ax",@progbits
	.align	128
        .global         _Z14tangnet_kernelPfS_S_PKiS_S_ifff
        .type           _Z14tangnet_kernelPfS_S_PKiS_S_ifff,@function
        .size           _Z14tangnet_kernelPfS_S_PKiS_S_ifff,(.L_x_38 - _Z14tangnet_kernelPfS_S_PKiS_S_ifff)
        .other          _Z14tangnet_kernelPfS_S_PKiS_S_ifff,@"STO_CUDA_ENTRY STV_DEFAULT"
_Z14tangnet_kernelPfS_S_PKiS_S_ifff:
.text._Z14tangnet_kernelPfS_S_PKiS_S_ifff:
[----:B------:R-:W-:Y:S01]  /*0000*/  LDC R1, c[0x0][0x37c] ;  /* 0x0000df00ff017b82 */ /* 0x000fe20000000800 */
[----:B------:R-:W0:Y:S01]  /*0010*/  S2R R20, SR_CTAID.X ;  /* 0x0000000000147919 */ /* 0x000e220000002500 */
[----:B------:R-:W0:Y:S01]  /*0020*/  LDCU UR5, c[0x0][0x360] ;  /* 0x00006c00ff0577ac */ /* 0x000e220008000800 */
[----:B------:R-:W0:Y:S01]  /*0030*/  S2R R3, SR_TID.X ;  /* 0x0000000000037919 */ /* 0x000e220000002100 */
[----:B------:R-:W1:Y:S02]  /*0040*/  LDCU UR4, c[0x0][0x3b0] ;  /* 0x00007600ff0477ac */ /* 0x000e640008000800 */
[----:B-1----:R-:W-:Y:S01]  /*0050*/  UIMAD UR4, UR4, 0x3, URZ ;  /* 0x00000003040478a4 */ /* 0x002fe2000f8e02ff */
[----:B0-----:R-:W-:-:S05]  /*0060*/  IMAD R20, R20, UR5, R3 ;  /* 0x0000000514147c24 */ /* 0x001fca000f8e0203 */
[----:B------:R-:W-:-:S04]  /*0070*/  LEA R19, R20, R20, 0x1 ;  /* 0x0000001414137211 */ /* 0x000fc800078e08ff */
[----:B------:R-:W-:-:S13]  /*0080*/  ISETP.GE.AND P0, PT, R19, UR4, PT ;  /* 0x0000000413007c0c */ /* 0x000fda000bf06270 */
[----:B------:R-:W-:Y:S05]  /*0090*/  @P0 EXIT ;  /* 0x000000000000094d */ /* 0x000fea0003800000 */
[----:B------:R-:W0:Y:S01]  /*00a0*/  LDC.64 R14, c[0x0][0x398] ;  /* 0x0000e600ff0e7b82 */ /* 0x000e220000000a00 */
[----:B------:R-:W1:Y:S01]  /*00b0*/  LDCU.64 UR4, c[0x0][0x358] ;  /* 0x00006b00ff0477ac */ /* 0x000e620008000a00 */
[----:B------:R-:W-:-:S05]  /*00c0*/  SHF.L.U32 R3, R20, 0x2, RZ ;  /* 0x0000000214037819 */ /* 0x000fca00000006ff */
[----:B0-----:R-:W-:Y:S02]  /*00d0*/  IMAD.WIDE R14, R3, 0x4, R14 ;  /* 0x00000004030e7825 */ /* 0x001fe400078e020e */
[----:B------:R-:W0:Y:S03]  /*00e0*/  LDC.64 R2, c[0x0][0x380] ;  /* 0x0000e000ff027b82 */ /* 0x000e260000000a00 */
[----:B-1----:R-:W2:Y:S04]  /*00f0*/  LDG.E R0, desc[UR4][R14.64] ;  /* 0x000000040e007981 */ /* 0x002ea8000c1e1900 */
[----:B------:R-:W3:Y:S01]  /*0100*/  LDG.E R4, desc[UR4][R14.64+0x4] ;  /* 0x000004040e047981 */ /* 0x000ee2000c1e1900 */
[----:B0-----:R-:W-:-:S05]  /*0110*/  IMAD.WIDE R12, R19, 0x4, R2 ;  /* 0x00000004130c7825 */ /* 0x001fca00078e0202 */
[----:B------:R-:W4:Y:S04]  /*0120*/  LDG.E R18, desc[UR4][R12.64+0x4] ;  /* 0x000004040c127981 */ /* 0x000f28000c1e1900 */
[----:B------:R-:W5:Y:S04]  /*0130*/  LDG.E R11, desc[UR4][R12.64] ;  /* 0x000000040c0b7981 */ /* 0x000f68000c1e1900 */
[----:B------:R-:W5:Y:S01]  /*0140*/  LDG.E R10, desc[UR4][R12.64+0x8] ;  /* 0x000008040c0a7981 */ /* 0x000f62000c1e1900 */
[----:B--2---:R-:W-:-:S05]  /*0150*/  LEA R7, R0, R0, 0x1 ;  /* 0x0000000000077211 */ /* 0x004fca00078e08ff */
[----:B------:R-:W-:-:S05]  /*0160*/  IMAD.WIDE R6, R7, 0x4, R2 ;  /* 0x0000000407067825 */ /* 0x000fca00078e0202 */
[----:B------:R-:W4:Y:S04]  /*0170*/  LDG.E R5, desc[UR4][R6.64+0x4] ;  /* 0x0000040406057981 */ /* 0x000f28000c1e1900 */
[----:B------:R-:W5:Y:S04]  /*0180*/  LDG.E R0, desc[UR4][R6.64] ;  /* 0x0000000406007981 */ /* 0x000f68000c1e1900 */
[----:B------:R-:W2:Y:S01]  /*0190*/  LDG.E R17, desc[UR4][R6.64+0x8] ;  /* 0x0000080406117981 */ /* 0x000ea2000c1e1900 */
[----:B---3--:R-:W-:-:S05]  /*01a0*/  LEA R9, R4, R4, 0x1 ;  /* 0x0000000404097211 */ /* 0x008fca00078e08ff */
[----:B------:R-:W-:-:S05]  /*01b0*/  IMAD.WIDE R8, R9, 0x4, R2 ;  /* 0x0000000409087825 */ /* 0x000fca00078e0202 */
[----:B------:R-:W3:Y:S04]  /*01c0*/  LDG.E R23, desc[UR4][R8.64+0x8] ;  /* 0x0000080408177981 */ /* 0x000ee8000c1e1900 */
[----:B------:R-:W3:Y:S04]  /*01d0*/  LDG.E R21, desc[UR4][R8.64+0x4] ;  /* 0x0000040408157981 */ /* 0x000ee8000c1e1900 */
[----:B------:R0:W3:Y:S01]  /*01e0*/  LDG.E R22, desc[UR4][R8.64] ;  /* 0x0000000408167981 */ /* 0x0000e2000c1e1900 */
[----:B------:R-:W-:Y:S01]  /*01f0*/  BSSY.RECONVERGENT B0, `(.L_x_0) ;  /* 0x0000018000007945 */ /* 0x000fe20003800200 */
[----:B------:R-:W-:Y:S01]  /*0200*/  LEA R16, R20, R20, 0x3 ;  /* 0x0000001414107211 */ /* 0x000fe200078e18ff */
[----:B----4-:R-:W-:Y:S01]  /*0210*/  FADD R4, -R18, R5 ;  /* 0x0000000512047221 */ /* 0x010fe20000000100 */
[----:B-----5:R-:W-:-:S03]  /*0220*/  FADD R3, -R11, R0 ;  /* 0x000000000b037221 */ /* 0x020fc60000000100 */
[----:B------:R-:W-:Y:S01]  /*0230*/  FMUL R0, R4, R4 ;  /* 0x0000000404007220 */ /* 0x000fe20000400000 */
[----:B--2---:R-:W-:-:S03]  /*0240*/  FADD R2, -R10, R17 ;  /* 0x000000110a027221 */ /* 0x004fc60000000100 */
[----:B------:R-:W-:-:S04]  /*0250*/  FFMA R5, R3, R3, R0 ;  /* 0x0000000303057223 */ /* 0x000fc80000000000 */
[----:B------:R-:W-:-:S05]  /*0260*/  FFMA R5, R2, R2, R5 ;  /* 0x0000000202057223 */ /* 0x000fca0000000005 */
[----:B------:R-:W-:Y:S01]  /*0270*/  IADD3 R6, PT, PT, R5, -0xd000000, RZ ;  /* 0xf300000005067810 */ /* 0x000fe20007ffe0ff */
[----:B------:R1:W2:Y:S03]  /*0280*/  MUFU.RSQ R0, R5 ;  /* 0x0000000500007308 */ /* 0x0002a60000001400 */
[----:B------:R-:W-:Y:S01]  /*0290*/  ISETP.GT.U32.AND P0, PT, R6, 0x727fffff, PT ;  /* 0x727fffff0600780c */ /* 0x000fe20003f04070 */
[----:B---3--:R-:W-:Y:S01]  /*02a0*/  FADD R7, -R10, R23 ;  /* 0x000000170a077221 */ /* 0x008fe20000000100 */
[----:B0-----:R-:W-:Y:S01]  /*02b0*/  FADD R8, -R18, R21 ;  /* 0x0000001512087221 */ /* 0x001fe20000000100 */
[----:B------:R-:W-:-:S10]  /*02c0*/  FADD R9, -R11, R22 ;  /* 0x000000160b097221 */ /* 0x000fd40000000100 */
[----:B-1----:R-:W-:Y:S05]  /*02d0*/  @!P0 BRA `(.L_x_1) ;  /* 0x0000000000148947 */ /* 0x002fea0003800000 */
[----:B------:R-:W-:Y:S02]  /*02e0*/  MOV R21, R5 ;  /* 0x0000000500157202 */ /* 0x000fe40000000f00 */
[----:B--2---:R-:W-:-:S07]  /*02f0*/  MOV R0, 0x310 ;  /* 0x0000031000007802 */ /* 0x004fce0000000f00 */
[----:B------:R-:W-:Y:S05]  /*0300*/  CALL.REL.NOINC `($__internal_1_$__cuda_sm20_sqrt_rn_f32_slowpath) ;  /* 0x0000001400687944 */ /* 0x000fea0003c00000 */
[----:B------:R-:W-:Y:S01]  /*0310*/  MOV R0, R25 ;  /* 0x0000001900007202 */ /* 0x000fe20000000f00 */
[----:B------:R-:W-:Y:S06]  /*0320*/  BRA `(.L_x_2) ;  /* 0x0000000000107947 */ /* 0x000fec0003800000 */
.L_x_1:
[----:B--2---:R-:W-:Y:S01]  /*0330*/  FMUL.FTZ R6, R5, R0 ;  /* 0x0000000005067220 */ /* 0x004fe20000410000 */
[----:B------:R-:W-:-:S03]  /*0340*/  FMUL.FTZ R0, R0, 0.5 ;  /* 0x3f00000000007820 */ /* 0x000fc60000410000 */
[----:B------:R-:W-:-:S04]  /*0350*/  FFMA R5, -R6, R6, R5 ;  /* 0x0000000606057223 */ /* 0x000fc80000000105 */
[----:B------:R-:W-:-:S07]  /*0360*/  FFMA R0, R5, R0, R6 ;  /* 0x0000000005007223 */ /* 0x000fce0000000006 */
.L_x_2:
[----:B------:R-:W-:Y:S05]  /*0370*/  BSYNC.RECONVERGENT B0 ;  /* 0x0000000000007941 */ /* 0x000fea0003800200 */
.L_x_0:
[----:B------:R-:W-:Y:S01]  /*0380*/  IADD3 R5, PT, PT, R0, 0x1800000, RZ ;  /* 0x0180000000057810 */ /* 0x000fe20007ffe0ff */
[----:B------:R-:W-:Y:S03]  /*0390*/  BSSY.RECONVERGENT B0, `(.L_x_3) ;  /* 0x000000b000007945 */ /* 0x000fe60003800200 */
[----:B------:R-:W-:-:S04]  /*03a0*/  LOP3.LUT R5, R5, 0x7f800000, RZ, 0xc0, !PT ;  /* 0x7f80000005057812 */ /* 0x000fc800078ec0ff */
[----:B------:R-:W-:-:S13]  /*03b0*/  ISETP.GT.U32.AND P0, PT, R5, 0x1ffffff, PT ;  /* 0x01ffffff0500780c */ /* 0x000fda0003f04070 */
[----:B------:R-:W-:Y:S05]  /*03c0*/  @P0 BRA `(.L_x_4) ;  /* 0x00000000000c0947 */ /* 0x000fea0003800000 */
[----:B------:R-:W-:-:S07]  /*03d0*/  MOV R22, 0x3f0 ;  /* 0x000003f000167802 */ /* 0x000fce0000000f00 */
[----:B------:R-:W-:Y:S05]  /*03e0*/  CALL.REL.NOINC `($__internal_0_$__cuda_sm20_rcp_rn_f32_slowpath) ;  /* 0x00000010005c7944 */ /* 0x000fea0003c00000 */
[----:B------:R-:W-:Y:S05]  /*03f0*/  BRA `(.L_x_5) ;  /* 0x0000000000107947 */ /* 0x000fea0003800000 */
.L_x_4:
[----:B------:R-:W0:Y:S02]  /*0400*/  MUFU.RCP R23, R0 ;  /* 0x0000000000177308 */ /* 0x000e240000001000 */
[----:B0-----:R-:W-:-:S04]  /*0410*/  FFMA R5, R23, R0, -1 ;  /* 0xbf80000017057423 */ /* 0x001fc80000000000 */
[----:B------:R-:W-:-:S04]  /*0420*/  FADD.FTZ R6, -R5, -RZ ;  /* 0x800000ff05067221 */ /* 0x000fc80000010100 */
[----:B------:R-:W-:-:S07]  /*0430*/  FFMA R23, R23, R6, R23 ;  /* 0x0000000617177223 */ /* 0x000fce0000000017 */
.L_x_5:
[----:B------:R-:W-:Y:S05]  /*0440*/  BSYNC.RECONVERGENT B0 ;  /* 0x0000000000007941 */ /* 0x000fea0003800200 */
.L_x_3:
[----:B------:R-:W-:Y:S01]  /*0450*/  FMUL R0, R8, R8 ;  /* 0x0000000808007220 */ /* 0x000fe20000400000 */
[----:B------:R-:W-:Y:S01]  /*0460*/  BSSY.RECONVERGENT B0, `(.L_x_6) ;  /* 0x0000012000007945 */ /* 0x000fe20003800200 */
[-C--:B------:R-:W-:Y:S01]  /*0470*/  FMUL R3, R3, R23.reuse ;  /* 0x0000001703037220 */ /* 0x080fe20000400000 */
[----:B------:R-:W-:Y:S01]  /*0480*/  FMUL R4, R4, R23 ;  /* 0x0000001704047220 */ /* 0x000fe20000400000 */
[----:B------:R-:W-:Y:S01]  /*0490*/  FFMA R0, R9, R9, R0 ;  /* 0x0000000909007223 */ /* 0x000fe20000000000 */
[----:B------:R-:W-:-:S03]  /*04a0*/  FMUL R2, R2, R23 ;  /* 0x0000001702027220 */ /* 0x000fc60000400000 */
[----:B------:R-:W-:-:S04]  /*04b0*/  FFMA R21, R7, R7, R0 ;  /* 0x0000000707157223 */ /* 0x000fc80000000000 */
[----:B------:R0:W1:Y:S01]  /*04c0*/  MUFU.RSQ R0, R21 ;  /* 0x0000001500007308 */ /* 0x0000620000001400 */
[----:B------:R-:W-:-:S04]  /*04d0*/  IADD3 R5, PT, PT, R21, -0xd000000, RZ ;  /* 0xf300000015057810 */ /* 0x000fc80007ffe0ff */
[----:B------:R-:W-:-:S13]  /*04e0*/  ISETP.GT.U32.AND P0, PT, R5, 0x727fffff, PT ;  /* 0x727fffff0500780c */ /* 0x000fda0003f04070 */
[----:B01----:R-:W-:Y:S05]  /*04f0*/  @!P0 BRA `(.L_x_7) ;  /* 0x0000000000108947 */ /* 0x003fea0003800000 */
[----:B------:R-:W-:-:S07]  /*0500*/  MOV R0, 0x520 ;  /* 0x0000052000007802 */ /* 0x000fce0000000f00 */
[----:B------:R-:W-:Y:S05]  /*0510*/  CALL.REL.NOINC `($__internal_1_$__cuda_sm20_sqrt_rn_f32_slowpath) ;  /* 0x0000001000e47944 */ /* 0x000fea0003c00000 */
[----:B------:R-:W-:Y:S01]  /*0520*/  MOV R0, R25 ;  /* 0x0000001900007202 */ /* 0x000fe20000000f00 */
[----:B------:R-:W-:Y:S06]  /*0530*/  BRA `(.L_x_8) ;  /* 0x0000000000107947 */ /* 0x000fec0003800000 */
.L_x_7:
[----:B------:R-:W-:Y:S01]  /*0540*/  FMUL.FTZ R6, R21, R0 ;  /* 0x0000000015067220 */ /* 0x000fe20000410000 */
[----:B------:R-:W-:-:S03]  /*0550*/  FMUL.FTZ R0, R0, 0.5 ;  /* 0x3f00000000007820 */ /* 0x000fc60000410000 */
[----:B------:R-:W-:-:S04]  /*0560*/  FFMA R21, -R6, R6, R21 ;  /* 0x0000000606157223 */ /* 0x000fc80000000115 */
[----:B------:R-:W-:-:S07]  /*0570*/  FFMA R0, R21, R0, R6 ;  /* 0x0000000015007223 */ /* 0x000fce0000000006 */
.L_x_8:
[----:B------:R-:W-:Y:S05]  /*0580*/  BSYNC.RECONVERGENT B0 ;  /* 0x0000000000007941 */ /* 0x000fea0003800200 */
.L_x_6:
[----:B------:R-:W-:Y:S01]  /*0590*/  IADD3 R5, PT, PT, R0, 0x1800000, RZ ;  /* 0x0180000000057810 */ /* 0x000fe20007ffe0ff */
[----:B------:R-:W-:Y:S03]  /*05a0*/  BSSY.RECONVERGENT B0, `(.L_x_9) ;  /* 0x000000c000007945 */ /* 0x000fe60003800200 */
[----:B------:R-:W-:-:S04]  /*05b0*/  LOP3.LUT R5, R5, 0x7f800000, RZ, 0xc0, !PT ;  /* 0x7f80000005057812 */ /* 0x000fc800078ec0ff */
[----:B------:R-:W-:-:S13]  /*05c0*/  ISETP.GT.U32.AND P0, PT, R5, 0x1ffffff, PT ;  /* 0x01ffffff0500780c */ /* 0x000fda0003f04070 */
[----:B------:R-:W-:Y:S05]  /*05d0*/  @P0 BRA `(.L_x_10) ;  /* 0x0000000000100947 */ /* 0x000fea0003800000 */
[----:B------:R-:W-:-:S07]  /*05e0*/  MOV R22, 0x600 ;  /* 0x0000060000167802 */ /* 0x000fce0000000f00 */
[----:B------:R-:W-:Y:S05]  /*05f0*/  CALL.REL.NOINC `($__internal_0_$__cuda_sm20_rcp_rn_f32_slowpath) ;  /* 0x0000000c00d87944 */ /* 0x000fea0003c00000 */
[----:B------:R-:W-:Y:S01]  /*0600*/  MOV R24, R23 ;  /* 0x0000001700187202 */ /* 0x000fe20000000f00 */
[----:B------:R-:W-:Y:S06]  /*0610*/  BRA `(.L_x_11) ;  /* 0x0000000000107947 */ /* 0x000fec0003800000 */
.L_x_10:
[----:B------:R-:W0:Y:S02]  /*0620*/  MUFU.RCP R5, R0 ;  /* 0x0000000000057308 */ /* 0x000e240000001000 */
[----:B0-----:R-:W-:-:S04]  /*0630*/  FFMA R6, R5, R0, -1 ;  /* 0xbf80000005067423 */ /* 0x001fc80000000000 */
[----:B------:R-:W-:-:S04]  /*0640*/  FADD.FTZ R6, -R6, -RZ ;  /* 0x800000ff06067221 */ /* 0x000fc80000010100 */
[----:B------:R-:W-:-:S07]  /*0650*/  FFMA R24, R5, R6, R5 ;  /* 0x0000000605187223 */ /* 0x000fce0000000005 */
.L_x_11:
[----:B------:R-:W-:Y:S05]  /*0660*/  BSYNC.RECONVERGENT B0 ;  /* 0x0000000000007941 */ /* 0x000fea0003800200 */
.L_x_9:
[----:B------:R-:W0:Y:S01]  /*0670*/  LDC.64 R22, c[0x0][0x390] ;  /* 0x0000e400ff167b82 */ /* 0x000e220000000a00 */
[----:B------:R-:W2:Y:S01]  /*0680*/  LDG.E R6, desc[UR4][R14.64+0x8] ;  /* 0x000008040e067981 */ /* 0x000ea2000c1e1900 */
[----:B0-----:R-:W-:-:S05]  /*0690*/  IMAD.WIDE R16, R16, 0x4, R22 ;  /* 0x0000000410107825 */ /* 0x001fca00078e0216 */
[----:B------:R-:W3:Y:S04]  /*06a0*/  LDG.E R27, desc[UR4][R16.64+0x4] ;  /* 0x00000404101b7981 */ /* 0x000ee8000c1e1900 */
[----:B------:R-:W4:Y:S01]  /*06b0*/  LDG.E R5, desc[UR4][R16.64] ;  /* 0x0000000410057981 */ /* 0x000f22000c1e1900 */
[-C--:B------:R-:W-:Y:S01]  /*06c0*/  FMUL R9, R9, R24.reuse ;  /* 0x0000001809097220 */ /* 0x080fe20000400000 */
[-C--:B------:R-:W-:Y:S01]  /*06d0*/  FMUL R8, R8, R24.reuse ;  /* 0x0000001808087220 */ /* 0x080fe20000400000 */
[----:B------:R-:W-:Y:S02]  /*06e0*/  FMUL R7, R7, R24 ;  /* 0x0000001807077220 */ /* 0x000fe40000400000 */
[----:B------:R-:W-:Y:S01]  /*06f0*/  FMUL R0, R4, R9 ;  /* 0x0000000904007220 */ /* 0x000fe20000400000 */
[----:B------:R-:W-:Y:S01]  /*0700*/  FMUL R25, R2, R8 ;  /* 0x0000000802197220 */ /* 0x000fe20000400000 */
[----:B------:R-:W-:-:S02]  /*0710*/  FMUL R21, R3, R7 ;  /* 0x0000000703157220 */ /* 0x000fc40000400000 */
[----:B------:R-:W-:Y:S01]  /*0720*/  FFMA R0, R3, R8, -R0 ;  /* 0x0000000803007223 */ /* 0x000fe20000000800 */
[----:B------:R-:W-:Y:S01]  /*0730*/  FFMA R25, R4, R7, -R25 ;  /* 0x0000000704197223 */ /* 0x000fe20000000819 */
[----:B------:R-:W-:Y:S02]  /*0740*/  FFMA R21, R2, R9, -R21 ;  /* 0x0000000902157223 */ /* 0x000fe40000000815 */
[----:B------:R-:W-:Y:S01]  /*0750*/  FMUL R22, R4, R0 ;  /* 0x0000000004167220 */ /* 0x000fe20000400000 */
[----:B------:R-:W-:-:S03]  /*0760*/  FMUL R24, R2, R25 ;  /* 0x0000001902187220 */ /* 0x000fc60000400000 */
[-C--:B------:R-:W-:Y:S01]  /*0770*/  FFMA R22, R2, R21.reuse, -R22 ;  /* 0x0000001502167223 */ /* 0x080fe20000000816 */
[C---:B------:R-:W-:Y:S01]  /*0780*/  FMUL R23, R3.reuse, R21 ;  /* 0x0000001503177220 */ /* 0x040fe20000400000 */
[----:B------:R-:W-:-:S03]  /*0790*/  FFMA R24, R3, R0, -R24 ;  /* 0x0000000003187223 */ /* 0x000fc60000000818 */
[----:B------:R-:W-:Y:S01]  /*07a0*/  FFMA R26, R4, R25, -R23 ;  /* 0x00000019041a7223 */ /* 0x000fe20000000817 */
[-C--:B---3--:R-:W-:Y:S01]  /*07b0*/  FMUL R22, R22, R27.reuse ;  /* 0x0000001b16167220 */ /* 0x088fe20000400000 */
[----:B------:R-:W-:-:S03]  /*07c0*/  FMUL R29, R24, R27 ;  /* 0x0000001b181d7220 */ /* 0x000fc60000400000 */
[----:B----4-:R-:W-:Y:S02]  /*07d0*/  FFMA R24, R3, R5, R22 ;  /* 0x0000000503187223 */ /* 0x010fe40000000016 */
[----:B------:R-:W0:Y:S01]  /*07e0*/  LDC.64 R22, c[0x0][0x380] ;  /* 0x0000e000ff167b82 */ /* 0x000e220000000a00 */
[----:B--2---:R-:W-:Y:S01]  /*07f0*/  LEA R3, R6, R6, 0x1 ;  /* 0x0000000606037211 */ /* 0x004fe200078e08ff */
[----:B------:R-:W-:-:S04]  /*0800*/  FMUL R27, R26, R27 ;  /* 0x0000001b1a1b7220 */ /* 0x000fc80000400000 */
[----:B0-----:R-:W-:Y:S02]  /*0810*/  IMAD.WIDE R22, R3, 0x4, R22 ;  /* 0x0000000403167825 */ /* 0x001fe400078e0216 */
[----:B------:R-:W2:Y:S04]  /*0820*/  LDG.E R3, desc[UR4][R16.64+0x8] ;  /* 0x0000080410037981 */ /* 0x000ea8000c1e1900 */
[----:B------:R-:W3:Y:S04]  /*0830*/  LDG.E R6, desc[UR4][R22.64+0x4] ;  /* 0x0000040416067981 */ /* 0x000ee8000c1e1900 */
[----:B------:R-:W4:Y:S04]  /*0840*/  LDG.E R26, desc[UR4][R22.64] ;  /* 0x00000004161a7981 */ /* 0x000f28000c1e1900 */
[----:B------:R-:W5:Y:S01]  /*0850*/  LDG.E R28, desc[UR4][R22.64+0x8] ;  /* 0x00000804161c7981 */ /* 0x000f62000c1e1900 */
[-C--:B------:R-:W-:Y:S01]  /*0860*/  FFMA R4, R4, R5.reuse, R29 ;  /* 0x0000000504047223 */ /* 0x080fe2000000001d */
[----:B------:R-:W-:Y:S01]  /*0870*/  FFMA R29, R2, R5, R27 ;  /* 0x00000005021d7223 */ /* 0x000fe2000000001b */
[----:B------:R-:W-:Y:S01]  /*0880*/  BSSY.RECONVERGENT B0, `(.L_x_12) ;  /* 0x000001a000007945 */ /* 0x000fe20003800200 */
[----:B---3--:R-:W-:Y:S01]  /*0890*/  FADD R6, -R18, R6 ;  /* 0x0000000612067221 */ /* 0x008fe20000000100 */
[----:B----4-:R-:W-:-:S03]  /*08a0*/  FADD R27, -R11, R26 ;  /* 0x0000001a0b1b7221 */ /* 0x010fc60000000100 */
[----:B------:R-:W-:Y:S01]  /*08b0*/  FMUL R2, R6, R6 ;  /* 0x0000000606027220 */ /* 0x000fe20000400000 */
[----:B-----5:R-:W-:-:S03]  /*08c0*/  FADD R5, -R10, R28 ;  /* 0x0000001c0a057221 */ /* 0x020fc60000000100 */
[----:B------:R-:W-:-:S04]  /*08d0*/  FFMA R2, R27, R27, R2 ;  /* 0x0000001b1b027223 */ /* 0x000fc80000000002 */
[----:B------:R-:W-:-:S05]  /*08e0*/  FFMA R26, R5, R5, R2 ;  /* 0x00000005051a7223 */ /* 0x000fca0000000002 */
[----:B------:R-:W-:Y:S01]  /*08f0*/  IADD3 R2, PT, PT, R26, -0xd000000, RZ ;  /* 0xf30000001a027810 */ /* 0x000fe20007ffe0ff */
[----:B------:R0:W1:Y:S03]  /*0900*/  MUFU.RSQ R23, R26 ;  /* 0x0000001a00177308 */ /* 0x0000660000001400 */
[----:B------:R-:W-:Y:S01]  /*0910*/  ISETP.GT.U32.AND P0, PT, R2, 0x727fffff, PT ;  /* 0x727fffff0200780c */ /* 0x000fe20003f04070 */
[-C--:B--2---:R-:W-:Y:S01]  /*0920*/  FFMA R24, R25, R3.reuse, R24 ;  /* 0x0000000319187223 */ /* 0x084fe20000000018 */
[-C--:B------:R-:W-:Y:S01]  /*0930*/  FFMA R21, R21, R3.reuse, R4 ;  /* 0x0000000315157223 */ /* 0x080fe20000000004 */
[----:B------:R-:W-:Y:S02]  /*0940*/  FFMA R2, R0, R3, R29 ;  /* 0x0000000300027223 */ /* 0x000fe4000000001d */
[----:B------:R-:W-:Y:S01]  /*0950*/  FADD R4, RZ, R24 ;  /* 0x00000018ff047221 */ /* 0x000fe20000000000 */
[----:B------:R-:W-:Y:S01]  /*0960*/  FADD R3, RZ, R21 ;  /* 0x00000015ff037221 */ /* 0x000fe20000000000 */
[----:B------:R-:W-:-:S06]  /*0970*/  FADD R2, RZ, R2 ;  /* 0x00000002ff027221 */ /* 0x000fcc0000000000 */
[----:B0-----:R-:W-:Y:S05]  /*0980*/  @!P0 BRA `(.L_x_13) ;  /* 0x0000000000148947 */ /* 0x001fea0003800000 */
[----:B------:R-:W-:Y:S02]  /*0990*/  MOV R21, R26 ;  /* 0x0000001a00157202 */ /* 0x000fe40000000f00 */
[----:B------:R-:W-:-:S07]  /*09a0*/  MOV R0, 0x9c0 ;  /* 0x000009c000007802 */ /* 0x000fce0000000f00 */
[----:B-1----:R-:W-:Y:S05]  /*09b0*/  CALL.REL.NOINC `($__internal_1_$__cuda_sm20_sqrt_rn_f32_slowpath) ;  /* 0x0000000c00bc7944 */ /* 0x002fea0003c00000 */
[----:B------:R-:W-:Y:S01]  /*09c0*/  MOV R0, R25 ;  /* 0x0000001900007202 */ /* 0x000fe20000000f00 */
[----:B------:R-:W-:Y:S06]  /*09d0*/  BRA `(.L_x_14) ;  /* 0x0000000000107947 */ /* 0x000fec0003800000 */
.L_x_13:
[----:B-1----:R-:W-:Y:S01]  /*09e0*/  FMUL.FTZ R21, R26, R23 ;  /* 0x000000171a157220 */ /* 0x002fe20000410000 */
[----:B------:R-:W-:-:S03]  /*09f0*/  FMUL.FTZ R23, R23, 0.5 ;  /* 0x3f00000017177820 */ /* 0x000fc60000410000 */
[----:B------:R-:W-:-:S04]  /*0a00*/  FFMA R0, -R21, R21, R26 ;  /* 0x0000001515007223 */ /* 0x000fc8000000011a */
[----:B------:R-:W-:-:S07]  /*0a10*/  FFMA R0, R0, R23, R21 ;  /* 0x0000001700007223 */ /* 0x000fce0000000015 */
.L_x_14:
[----:B------:R-:W-:Y:S05]  /*0a20*/  BSYNC.RECONVERGENT B0 ;  /* 0x0000000000007941 */ /* 0x000fea0003800200 */
.L_x_12:
        /* <DEDUP_REMOVED lines=9> */
.L_x_16:
[----:B------:R-:W0:Y:S02]  /*0ac0*/  MUFU.RCP R21, R0 ;  /* 0x0000000000157308 */ /* 0x000e240000001000 */
[----:B0-----:R-:W-:-:S04]  /*0ad0*/  FFMA R22, R21, R0, -1 ;  /* 0xbf80000015167423 */ /* 0x001fc80000000000 */
[----:B------:R-:W-:-:S04]  /*0ae0*/  FADD.FTZ R22, -R22, -RZ ;  /* 0x800000ff16167221 */ /* 0x000fc80000010100 */
[----:B------:R-:W-:-:S07]  /*0af0*/  FFMA R24, R21, R22, R21 ;  /* 0x0000001615187223 */ /* 0x000fce0000000015 */
.L_x_17:
[----:B------:R-:W-:Y:S05]  /*0b00*/  BSYNC.RECONVERGENT B0 ;  /* 0x0000000000007941 */ /* 0x000fea0003800200 */
.L_x_15:
[----:B------:R-:W2:Y:S04]  /*0b10*/  LDG.E R0, desc[UR4][R16.64+0x10] ;  /* 0x0000100410007981 */ /* 0x000ea8000c1e1900 */
[----:B------:R-:W3:Y:S04]  /*0b20*/  LDG.E R22, desc[UR4][R16.64+0xc] ;  /* 0x00000c0410167981 */ /* 0x000ee8000c1e1900 */
[----:B------:R0:W4:Y:S01]  /*0b30*/  LDG.E R23, desc[UR4][R14.64+0xc] ;  /* 0x00000c040e177981 */ /* 0x000122000c1e1900 */
[-C--:B------:R-:W-:Y:S01]  /*0b40*/  FMUL R27, R27, R24.reuse ;  /* 0x000000181b1b7220 */ /* 0x080fe20000400000 */
[-C--:B------:R-:W-:Y:S01]  /*0b50*/  FMUL R6, R6, R24.reuse ;  /* 0x0000001806067220 */ /* 0x080fe20000400000 */
[----:B------:R-:W-:-:S02]  /*0b60*/  FMUL R5, R5, R24 ;  /* 0x0000001805057220 */ /* 0x000fc40000400000 */
[C---:B------:R-:W-:Y:S01]  /*0b70*/  FMUL R26, R8.reuse, R27 ;  /* 0x0000001b081a7220 */ /* 0x040fe20000400000 */
[-C--:B------:R-:W-:Y:S01]  /*0b80*/  FMUL R25, R7, R6.reuse ;  /* 0x0000000607197220 */ /* 0x080fe20000400000 */
[CC--:B------:R-:W-:Y:S02]  /*0b90*/  FMUL R24, R9.reuse, R5.reuse ;  /* 0x0000000509187220 */ /* 0x0c0fe40000400000 */
[----:B------:R-:W-:Y:S01]  /*0ba0*/  FFMA R21, R9, R6, -R26 ;  /* 0x0000000609157223 */ /* 0x000fe2000000081a */
[C---:B0-----:R-:W-:Y:S01]  /*0bb0*/  FFMA R15, R8.reuse, R5, -R25 ;  /* 0x00000005080f7223 */ /* 0x041fe20000000819 */
[C---:B------:R-:W-:Y:S01]  /*0bc0*/  FFMA R24, R7.reuse, R27, -R24 ;  /* 0x0000001b07187223 */ /* 0x040fe20000000818 */
[----:B------:R-:W5:Y:S01]  /*0bd0*/  LDG.E R26, desc[UR4][R16.64+0x14] ;  /* 0x00001404101a7981 */ /* 0x000f62000c1e1900 */
[----:B------:R-:W-:Y:S01]  /*0be0*/  FMUL R29, R8, R21 ;  /* 0x00000015081d7220 */ /* 0x000fe20000400000 */
[----:B------:R-:W-:-:S03]  /*0bf0*/  FMUL R14, R7, R15 ;  /* 0x0000000f070e7220 */ /* 0x000fc60000400000 */
[----:B------:R-:W-:Y:S01]  /*0c00*/  FFMA R29, R7, R24, -R29 ;  /* 0x00000018071d7223 */ /* 0x000fe2000000081d */
[----:B------:R-:W-:-:S03]  /*0c10*/  FFMA R25, R9, R21, -R14 ;  /* 0x0000001509197223 */ /* 0x000fc6000000080e */
[-C--:B--2---:R-:W-:Y:S01]  /*0c20*/  FMUL R29, R29, R0.reuse ;  /* 0x000000001d1d7220 */ /* 0x084fe20000400000 */
[----:B------:R-:W-:-:S03]  /*0c30*/  FMUL R25, R25, R0 ;  /* 0x0000000019197220 */ /* 0x000fc60000400000 */
[C---:B---3--:R-:W-:Y:S01]  /*0c40*/  FFMA R14, R9.reuse, R22, R29 ;  /* 0x00000016090e7223 */ /* 0x048fe2000000001d */
[----:B------:R-:W-:Y:S01]  /*0c50*/  FMUL R9, R9, R24 ;  /* 0x0000001809097220 */ /* 0x000fe20000400000 */
[C---:B------:R-:W-:Y:S01]  /*0c60*/  FFMA R25, R8.reuse, R22, R25 ;  /* 0x0000001608197223 */ /* 0x040fe20000000019 */
[----:B----4-:R-:W-:Y:S02]  /*0c70*/  LEA R23, R23, R23, 0x1 ;  /* 0x0000001717177211 */ /* 0x010fe400078e08ff */
[----:B------:R-:W-:-:S04]  /*0c80*/  FFMA R9, R8, R15, -R9 ;  /* 0x0000000f08097223 */ /* 0x000fc80000000809 */
[----:B------:R-:W-:Y:S02]  /*0c90*/  FMUL R0, R9, R0 ;  /* 0x0000000009007220 */ /* 0x000fe40000400000 */
[----:B------:R-:W0:Y:S02]  /*0ca0*/  LDC.64 R8, c[0x0][0x380] ;  /* 0x0000e000ff087b82 */ /* 0x000e240000000a00 */
[----:B------:R-:W-:Y:S01]  /*0cb0*/  FFMA R22, R7, R22, R0 ;  /* 0x0000001607167223 */ /* 0x000fe20000000000 */
[----:B0-----:R-:W-:-:S05]  /*0cc0*/  IMAD.WIDE R8, R23, 0x4, R8 ;  /* 0x0000000417087825 */ /* 0x001fca00078e0208 */
[----:B------:R-:W2:Y:S04]  /*0cd0*/  LDG.E R7, desc[UR4][R8.64+0x4] ;  /* 0x0000040408077981 */ /* 0x000ea8000c1e1900 */
[----:B------:R-:W3:Y:S04]  /*0ce0*/  LDG.E R0, desc[UR4][R8.64] ;  /* 0x0000000408007981 */ /* 0x000ee8000c1e1900 */
[----:B------:R-:W4:Y:S01]  /*0cf0*/  LDG.E R23, desc[UR4][R8.64+0x8] ;  /* 0x0000080408177981 */ /* 0x000f22000c1e1900 */
[-C--:B-----5:R-:W-:Y:S01]  /*0d00*/  FFMA R15, R15, R26.reuse, R14 ;  /* 0x0000001a0f0f7223 */ /* 0x0a0fe2000000000e */
[-C--:B------:R-:W-:Y:S01]  /*0d10*/  FFMA R24, R24, R26.reuse, R25 ;  /* 0x0000001a18187223 */ /* 0x080fe20000000019 */
[----:B------:R-:W-:Y:S01]  /*0d20*/  FFMA R21, R21, R26, R22 ;  /* 0x0000001a15157223 */ /* 0x000fe20000000016 */
[----:B------:R-:W-:Y:S01]  /*0d30*/  BSSY.RECONVERGENT B0, `(.L_x_18) ;  /* 0x0000017000007945 */ /* 0x000fe20003800200 */
[----:B------:R-:W-:Y:S01]  /*0d40*/  FADD R4, R4, R15 ;  /* 0x0000000f04047221 */ /* 0x000fe20000000000 */
[----:B------:R-:W-:Y:S01]  /*0d50*/  FADD R3, R3, R24 ;  /* 0x0000001803037221 */ /* 0x000fe20000000000 */
[----:B------:R-:W-:Y:S01]  /*0d60*/  FADD R2, R2, R21 ;  /* 0x0000001502027221 */ /* 0x000fe20000000000 */
[----:B--2---:R-:W-:Y:S01]  /*0d70*/  FADD R18, -R18, R7 ;  /* 0x0000000712127221 */ /* 0x004fe20000000100 */
[----:B---3--:R-:W-:-:S03]  /*0d80*/  FADD R7, -R11, R0 ;  /* 0x000000000b077221 */ /* 0x008fc60000000100 */
[----:B------:R-:W-:Y:S01]  /*0d90*/  FMUL R0, R18, R18 ;  /* 0x0000001212007220 */ /* 0x000fe20000400000 */
[----:B----4-:R-:W-:-:S03]  /*0da0*/  FADD R10, -R10, R23 ;  /* 0x000000170a0a7221 */ /* 0x010fc60000000100 */
[----:B------:R-:W-:-:S04]  /*0db0*/  FFMA R23, R7, R7, R0 ;  /* 0x0000000707177223 */ /* 0x000fc80000000000 */
[----:B------:R-:W-:-:S05]  /*0dc0*/  FFMA R0, R10, R10, R23 ;  /* 0x0000000a0a007223 */ /* 0x000fca0000000017 */
[----:B------:R-:W-:Y:S01]  /*0dd0*/  IADD3 R28, PT, PT, R0, -0xd000000, RZ ;  /* 0xf3000000001c7810 */ /* 0x000fe20007ffe0ff */
[----:B------:R0:W1:Y:S03]  /*0de0*/  MUFU.RSQ R23, R0 ;  /* 0x0000000000177308 */ /* 0x0000660000001400 */
[----:B------:R-:W-:-:S13]  /*0df0*/  ISETP.GT.U32.AND P0, PT, R28, 0x727fffff, PT ;  /* 0x727fffff1c00780c */ /* 0x000fda0003f04070 */
[----:B0-----:R-:W-:Y:S05]  /*0e00*/  @!P0 BRA `(.L_x_19) ;  /* 0x0000000000148947 */ /* 0x001fea0003800000 */
[----:B------:R-:W-:Y:S02]  /*0e10*/  MOV R21, R0 ;  /* 0x0000000000157202 */ /* 0x000fe40000000f00 */
[----:B------:R-:W-:-:S07]  /*0e20*/  MOV R0, 0xe40 ;  /* 0x00000e4000007802 */ /* 0x000fce0000000f00 */
[----:B-1----:R-:W-:Y:S05]  /*0e30*/  CALL.REL.NOINC `($__internal_1_$__cuda_sm20_sqrt_rn_f32_slowpath) ;  /* 0x00000008009c7944 */ /* 0x002fea0003c00000 */
[----:B------:R-:W-:Y:S01]  /*0e40*/  MOV R0, R25 ;  /* 0x0000001900007202 */ /* 0x000fe20000000f00 */
[----:B------:R-:W-:Y:S06]  /*0e50*/  BRA `(.L_x_20) ;  /* 0x0000000000107947 */ /* 0x000fec0003800000 */
.L_x_19:
[----:B-1----:R-:W-:Y:S01]  /*0e60*/  FMUL.FTZ R9, R0, R23 ;  /* 0x0000001700097220 */ /* 0x002fe20000410000 */
[----:B------:R-:W-:-:S03]  /*0e70*/  FMUL.FTZ R23, R23, 0.5 ;  /* 0x3f00000017177820 */ /* 0x000fc60000410000 */
[----:B------:R-:W-:-:S04]  /*0e80*/  FFMA R0, -R9, R9, R0 ;  /* 0x0000000909007223 */ /* 0x000fc80000000100 */
[----:B------:R-:W-:-:S07]  /*0e90*/  FFMA R0, R0, R23, R9 ;  /* 0x0000001700007223 */ /* 0x000fce0000000009 */
.L_x_20:
[----:B------:R-:W-:Y:S05]  /*0ea0*/  BSYNC.RECONVERGENT B0 ;  /* 0x0000000000007941 */ /* 0x000fea0003800200 */
.L_x_18:
        /* <DEDUP_REMOVED lines=8> */
.L_x_22:
[----:B------:R-:W0:Y:S02]  /*0f30*/  MUFU.RCP R23, R0 ;  /* 0x0000000000177308 */ /* 0x000e240000001000 */
[----:B0-----:R-:W-:-:S04]  /*0f40*/  FFMA R8, R23, R0, -1 ;  /* 0xbf80000017087423 */ /* 0x001fc80000000000 */
[----:B------:R-:W-:-:S04]  /*0f50*/  FADD.FTZ R8, -R8, -RZ ;  /* 0x800000ff08087221 */ /* 0x000fc80000010100 */
[----:B------:R-:W-:-:S07]  /*0f60*/  FFMA R23, R23, R8, R23 ;  /* 0x0000000817177223 */ /* 0x000fce0000000017 */
.L_x_23:
[----:B------:R-:W-:Y:S05]  /*0f70*/  BSYNC.RECONVERGENT B0 ;  /* 0x0000000000007941 */ /* 0x000fea0003800200 */
.L_x_21:
[----:B------:R-:W2:Y:S04]  /*0f80*/  LDG.E R0, desc[UR4][R16.64+0x1c] ;  /* 0x00001c0410007981 */ /* 0x000ea8000c1e1900 */
[----:B------:R-:W3:Y:S04]  /*0f90*/  LDG.E R8, desc[UR4][R16.64+0x18] ;  /* 0x0000180410087981 */ /* 0x000ee8000c1e1900 */
[----:B------:R0:W4:Y:S01]  /*0fa0*/  LDG.E R9, desc[UR4][R16.64+0x20] ;  /* 0x0000200410097981 */ /* 0x000122000c1e1900 */
[-C--:B------:R-:W-:Y:S01]  /*0fb0*/  FMUL R7, R7, R23.reuse ;  /* 0x0000001707077220 */ /* 0x080fe20000400000 */
[-C--:B------:R-:W-:Y:S01]  /*0fc0*/  FMUL R18, R18, R23.reuse ;  /* 0x0000001712127220 */ /* 0x080fe20000400000 */
[----:B------:R-:W-:Y:S01]  /*0fd0*/  FMUL R14, R10, R23 ;  /* 0x000000170a0e7220 */ /* 0x000fe20000400000 */
[----:B------:R-:W-:Y:S01]  /*0fe0*/  BSSY.RECONVERGENT B0, `(.L_x_24) ;  /* 0x0000028000007945 */ /* 0x000fe20003800200 */
[----:B------:R-:W-:Y:S01]  /*0ff0*/  FMUL R10, R6, R7 ;  /* 0x00000007060a7220 */ /* 0x000fe20000400000 */
[----:B------:R-:W-:Y:S01]  /*1000*/  FMUL R15, R5, R18 ;  /* 0x00000012050f7220 */ /* 0x000fe20000400000 */
[----:B------:R-:W-:-:S02]  /*1010*/  FMUL R22, R27, R14 ;  /* 0x0000000e1b167220 */ /* 0x000fc40000400000 */
[----:B------:R-:W-:Y:S01]  /*1020*/  FFMA R10, R27, R18, -R10 ;  /* 0x000000121b0a7223 */ /* 0x000fe2000000080a */
[C---:B------:R-:W-:Y:S01]  /*1030*/  FFMA R14, R6.reuse, R14, -R15 ;  /* 0x0000000e060e7223 */ /* 0x040fe2000000080f */
[C---:B------:R-:W-:Y:S02]  /*1040*/  FFMA R18, R5.reuse, R7, -R22 ;  /* 0x0000000705127223 */ /* 0x040fe40000000816 */
[C---:B------:R-:W-:Y:S01]  /*1050*/  FMUL R7, R6.reuse, R10 ;  /* 0x0000000a06077220 */ /* 0x040fe20000400000 */
[----:B0-----:R-:W-:Y:S01]  /*1060*/  FMUL R16, R5, R14 ;  /* 0x0000000e05107220 */ /* 0x001fe20000400000 */
[-C--:B------:R-:W-:Y:S02]  /*1070*/  FMUL R17, R27, R18.reuse ;  /* 0x000000121b117220 */ /* 0x080fe40000400000 */
[----:B------:R-:W-:Y:S01]  /*1080*/  FFMA R7, R5, R18, -R7 ;  /* 0x0000001205077223 */ /* 0x000fe20000000807 */
[----:B------:R-:W-:Y:S01]  /*1090*/  FFMA R15, R27, R10, -R16 ;  /* 0x0000000a1b0f7223 */ /* 0x000fe20000000810 */
[----:B------:R-:W-:-:S02]  /*10a0*/  FFMA R17, R6, R14, -R17 ;  /* 0x0000000e06117223 */ /* 0x000fc40000000811 */
[-C--:B--2---:R-:W-:Y:S01]  /*10b0*/  FMUL R16, R7, R0.reuse ;  /* 0x0000000007107220 */ /* 0x084fe20000400000 */
[-C--:B------:R-:W-:Y:S01]  /*10c0*/  FMUL R15, R15, R0.reuse ;  /* 0x000000000f0f7220 */ /* 0x080fe20000400000 */
[----:B------:R-:W-:Y:S02]  /*10d0*/  FMUL R0, R17, R0 ;  /* 0x0000000011007220 */ /* 0x000fe40000400000 */
[-C--:B---3--:R-:W-:Y:S01]  /*10e0*/  FFMA R27, R27, R8.reuse, R16 ;  /* 0x000000081b1b7223 */ /* 0x088fe20000000010 */
[-C--:B------:R-:W-:Y:S01]  /*10f0*/  FFMA R15, R6, R8.reuse, R15 ;  /* 0x00000008060f7223 */ /* 0x080fe2000000000f */
[----:B------:R-:W-:Y:S02]  /*1100*/  FFMA R5, R5, R8, R0 ;  /* 0x0000000805057223 */ /* 0x000fe40000000000 */
[-C--:B----4-:R-:W-:Y:S01]  /*1110*/  FFMA R27, R14, R9.reuse, R27 ;  /* 0x000000090e1b7223 */ /* 0x090fe2000000001b */
[-C--:B------:R-:W-:Y:S01]  /*1120*/  FFMA R18, R18, R9.reuse, R15 ;  /* 0x0000000912127223 */ /* 0x080fe2000000000f */
[----:B------:R-:W-:-:S02]  /*1130*/  FFMA R5, R10, R9, R5 ;  /* 0x000000090a057223 */ /* 0x000fc40000000005 */
[----:B------:R-:W-:Y:S01]  /*1140*/  FADD R4, R4, R27 ;  /* 0x0000001b04047221 */ /* 0x000fe20000000000 */
[----:B------:R-:W-:Y:S01]  /*1150*/  FADD R3, R3, R18 ;  /* 0x0000001203037221 */ /* 0x000fe20000000000 */
[----:B------:R-:W-:Y:S02]  /*1160*/  FADD R2, R2, R5 ;  /* 0x0000000502027221 */ /* 0x000fe40000000000 */
[----:B------:R-:W-:-:S04]  /*1170*/  FMUL R0, R4, R4 ;  /* 0x0000000404007220 */ /* 0x000fc80000400000 */
[----:B------:R-:W-:-:S04]  /*1180*/  FFMA R5, R3, R3, R0 ;  /* 0x0000000303057223 */ /* 0x000fc80000000000 */
        /* <DEDUP_REMOVED lines=9> */
.L_x_25:
[----:B------:R-:W-:Y:S01]  /*1220*/  FMUL.FTZ R0, R21, R6 ;  /* 0x0000000615007220 */ /* 0x000fe20000410000 */
[----:B------:R-:W-:-:S03]  /*1230*/  FMUL.FTZ R6, R6, 0.5 ;  /* 0x3f00000006067820 */ /* 0x000fc60000410000 */
[----:B------:R-:W-:-:S04]  /*1240*/  FFMA R5, -R0, R0, R21 ;  /* 0x0000000000057223 */ /* 0x000fc80000000115 */
[----:B------:R-:W-:-:S07]  /*1250*/  FFMA R0, R5, R6, R0 ;  /* 0x0000000605007223 */ /* 0x000fce0000000000 */
.L_x_26:
[----:B------:R-:W-:Y:S05]  /*1260*/  BSYNC.RECONVERGENT B0 ;  /* 0x0000000000007941 */ /* 0x000fea0003800200 */
.L_x_24:
        /* <DEDUP_REMOVED lines=8> */
.L_x_28:
[----:B------:R-:W0:Y:S02]  /*12f0*/  MUFU.RCP R23, R0 ;  /* 0x0000000000177308 */ /* 0x000e240000001000 */
[----:B0-----:R-:W-:-:S04]  /*1300*/  FFMA R5, R23, R0, -1 ;  /* 0xbf80000017057423 */ /* 0x001fc80000000000 */
[----:B------:R-:W-:-:S04]  /*1310*/  FADD.FTZ R6, -R5, -RZ ;  /* 0x800000ff05067221 */ /* 0x000fc80000010100 */
[----:B------:R-:W-:-:S07]  /*1320*/  FFMA R23, R23, R6, R23 ;  /* 0x0000000617177223 */ /* 0x000fce0000000017 */
.L_x_29:
[----:B------:R-:W-:Y:S05]  /*1330*/  BSYNC.RECONVERGENT B0 ;  /* 0x0000000000007941 */ /* 0x000fea0003800200 */
.L_x_27:
[----:B------:R-:W0:Y:S01]  /*1340*/  LDC.64 R8, c[0x0][0x3a0] ;  /* 0x0000e800ff087b82 */ /* 0x000e220000000a00 */
[----:B------:R-:W1:Y:S01]  /*1350*/  LDCU.64 UR8, c[0x0][0x3b8] ;  /* 0x00007700ff0877ac */ /* 0x000e620008000a00 */
[----:B------:R-:W2:Y:S06]  /*1360*/  LDCU UR6, c[0x0][0x3b4] ;  /* 0x00007680ff0677ac */ /* 0x000eac0008000800 */
[----:B------:R-:W3:Y:S08]  /*1370*/  LDC.64 R6, c[0x0][0x3a8] ;  /* 0x0000ea00ff067b82 */ /* 0x000ef00000000a00 */
[----:B------:R-:W4:Y:S01]  /*1380*/  LDC.64 R14, c[0x0][0x388] ;  /* 0x0000e200ff0e7b82 */ /* 0x000f220000000a00 */
[----:B0-----:R-:W-:-:S06]  /*1390*/  IMAD.WIDE R8, R20, 0x4, R8 ;  /* 0x0000000414087825 */ /* 0x001fcc00078e0208 */
[----:B------:R-:W1:Y:S01]  /*13a0*/  LDG.E R8, desc[UR4][R8.64] ;  /* 0x0000000408087981 */ /* 0x000e62000c1e1900 */
[----:B---3--:R-:W-:-:S06]  /*13b0*/  IMAD.WIDE R20, R20, 0x4, R6 ;  /* 0x0000000414147825 */ /* 0x008fcc00078e0206 */
[----:B------:R-:W3:Y:S01]  /*13c0*/  LDG.E R20, desc[UR4][R20.64] ;  /* 0x0000000414147981 */ /* 0x000ee2000c1e1900 */
[----:B----4-:R-:W-:-:S05]  /*13d0*/  IMAD.WIDE R6, R19, 0x4, R14 ;  /* 0x0000000413067825 */ /* 0x010fca00078e020e */
[----:B------:R-:W4:Y:S01]  /*13e0*/  LDG.E R5, desc[UR4][R6.64] ;  /* 0x0000000406057981 */ /* 0x000f22000c1e1900 */
[-C--:B------:R-:W-:Y:S01]  /*13f0*/  FMUL R4, R4, R23.reuse ;  /* 0x0000001704047220 */ /* 0x080fe20000400000 */
[----:B------:R-:W-:Y:S02]  /*1400*/  FMUL R3, R3, R23 ;  /* 0x0000001703037220 */ /* 0x000fe40000400000 */
[----:B------:R-:W5:Y:S01]  /*1410*/  LDG.E R9, desc[UR4][R6.64+0x8] ;  /* 0x0000080406097981 */ /* 0x000f62000c1e1900 */
[----:B-1----:R-:W-:-:S04]  /*1420*/  FMUL R0, R8, UR9 ;  /* 0x0000000908007c20 */ /* 0x002fc80008400000 */
[----:B--2---:R-:W-:-:S04]  /*1430*/  FMUL R0, R0, UR6 ;  /* 0x0000000600007c20 */ /* 0x004fc80008400000 */
[----:B------:R-:W-:Y:S01]  /*1440*/  FFMA R11, R4, R0, R11 ;  /* 0x00000000040b7223 */ /* 0x000fe2000000000b */
[----:B---3--:R-:W-:-:S03]  /*1450*/  FMUL R4, R20, UR8 ;  /* 0x0000000814047c20 */ /* 0x008fc60008400000 */
[----:B----4-:R-:W-:-:S04]  /*1460*/  FADD R11, R11, -R5 ;  /* 0x800000050b0b7221 */ /* 0x010fc80000000000 */
[----:B------:R-:W-:Y:S02]  /*1470*/  FFMA R11, R4, R11, R5 ;  /* 0x0000000b040b7223 */ /* 0x000fe40000000005 */
[----:B------:R-:W2:Y:S04]  /*1480*/  LDG.E R5, desc[UR4][R6.64+0x4] ;  /* 0x0000040406057981 */ /* 0x000ea8000c1e1900 */
[----:B------:R-:W-:Y:S04]  /*1490*/  STG.E desc[UR4][R6.64], R11 ;  /* 0x0000000b06007986 */ /* 0x000fe8000c101904 */
[----:B------:R-:W3:Y:S02]  /*14a0*/  LDG.E R8, desc[UR4][R12.64+0x4] ;  /* 0x000004040c087981 */ /* 0x000ee4000c1e1900 */
[----:B---3--:R-:W-:-:S04]  /*14b0*/  FFMA R3, R3, R0, R8 ;  /* 0x0000000003037223 */ /* 0x008fc80000000008 */
[----:B--2---:R-:W-:-:S04]  /*14c0*/  FADD R3, R3, -R5 ;  /* 0x8000000503037221 */ /* 0x004fc80000000000 */
[----:B------:R-:W-:-:S05]  /*14d0*/  FFMA R3, R4, R3, R5 ;  /* 0x0000000304037223 */ /* 0x000fca0000000005 */
[----:B------:R-:W-:Y:S04]  /*14e0*/  STG.E desc[UR4][R6.64+0x4], R3 ;  /* 0x0000040306007986 */ /* 0x000fe8000c101904 */
[----:B------:R-:W2:Y:S01]  /*14f0*/  LDG.E R5, desc[UR4][R12.64+0x8] ;  /* 0x000008040c057981 */ /* 0x000ea2000c1e1900 */
[----:B------:R-:W-:-:S04]  /*1500*/  FMUL R2, R2, R23 ;  /* 0x0000001702027220 */ /* 0x000fc80000400000 */
[----:B--2---:R-:W-:-:S04]  /*1510*/  FFMA R2, R2, R0, R5 ;  /* 0x0000000002027223 */ /* 0x004fc80000000005 */
[----:B-----5:R-:W-:-:S04]  /*1520*/  FADD R2, R2, -R9 ;  /* 0x8000000902027221 */ /* 0x020fc80000000000 */
[----:B------:R-:W-:-:S05]  /*1530*/  FFMA R9, R4, R2, R9 ;  /* 0x0000000204097223 */ /* 0x000fca0000000009 */
[----:B------:R-:W-:Y:S01]  /*1540*/  STG.E desc[UR4][R6.64+0x8], R9 ;  /* 0x0000080906007986 */ /* 0x000fe2000c101904 */
[----:B------:R-:W-:Y:S05]  /*1550*/  EXIT ;  /* 0x000000000000794d */ /* 0x000fea0003800000 */
        .weak           $__internal_0_$__cuda_sm20_rcp_rn_f32_slowpath
        .type           $__internal_0_$__cuda_sm20_rcp_rn_f32_slowpath,@function
        .size           $__internal_0_$__cuda_sm20_rcp_rn_f32_slowpath,($__internal_1_$__cuda_sm20_sqrt_rn_f32_slowpath - $__internal_0_$__cuda_sm20_rcp_rn_f32_slowpath)
$__internal_0_$__cuda_sm20_rcp_rn_f32_slowpath:
[----:B------:R-:W-:Y:S01]  /*1560*/  SHF.L.U32 R21, R0, 0x1, RZ ;  /* 0x0000000100157819 */ /* 0x000fe200000006ff */
[----:B------:R-:W-:Y:S03]  /*1570*/  BSSY.RECONVERGENT B1, `(.L_x_30) ;  /* 0x0000030000017945 */ /* 0x000fe60003800200 */
[----:B------:R-:W-:-:S04]  /*1580*/  SHF.R.U32.HI R21, RZ, 0x18, R21 ;  /* 0x00000018ff157819 */ /* 0x000fc80000011615 */
[----:B------:R-:W-:-:S13]  /*1590*/  ISETP.NE.U32.AND P0, PT, R21, RZ, PT ;  /* 0x000000ff1500720c */ /* 0x000fda0003f05070 */
[----:B------:R-:W-:Y:S05]  /*15a0*/  @P0 BRA `(.L_x_31) ;  /* 0x0000000000280947 */ /* 0x000fea0003800000 */
[----:B------:R-:W-:-:S04]  /*15b0*/  SHF.L.U32 R21, R0, 0x1, RZ ;  /* 0x0000000100157819 */ /* 0x000fc800000006ff */
[----:B------:R-:W-:-:S13]  /*15c0*/  ISETP.NE.AND P0, PT, R21, RZ, PT ;  /* 0x000000ff1500720c */ /* 0x000fda0003f05270 */
[----:B------:R-:W-:Y:S01]  /*15d0*/  @P0 FFMA R24, R0, 1.84467440737095516160e+19, RZ ;  /* 0x5f80000000180823 */ /* 0x000fe200000000ff */
[----:B------:R-:W-:Y:S08]  /*15e0*/  @!P0 MUFU.RCP R23, R0 ;  /* 0x0000000000178308 */ /* 0x000ff00000001000 */
[----:B------:R-:W0:Y:S02]  /*15f0*/  @P0 MUFU.RCP R21, R24 ;  /* 0x0000001800150308 */ /* 0x000e240000001000 */
[----:B0-----:R-:W-:-:S04]  /*1600*/  @P0 FFMA R26, R24, R21, -1 ;  /* 0xbf800000181a0423 */ /* 0x001fc80000000015 */
[----:B------:R-:W-:-:S04]  /*1610*/  @P0 FADD.FTZ R26, -R26, -RZ ;  /* 0x800000ff1a1a0221 */ /* 0x000fc80000010100 */
[----:B------:R-:W-:-:S04]  /*1620*/  @P0 FFMA R26, R21, R26, R21 ;  /* 0x0000001a151a0223 */ /* 0x000fc80000000015 */
[----:B------:R-:W-:Y:S01]  /*1630*/  @P0 FFMA R23, R26, 1.84467440737095516160e+19, RZ ;  /* 0x5f8000001a170823 */ /* 0x000fe200000000ff */
[----:B------:R-:W-:Y:S06]  /*1640*/  BRA `(.L_x_32) ;  /* 0x0000000000887947 */ /* 0x000fec0003800000 */
.L_x_31:
[----:B------:R-:W-:-:S04]  /*1650*/  IADD3 R23, PT, PT, R21, -0xfd, RZ ;  /* 0xffffff0315177810 */ /* 0x000fc80007ffe0ff */
[----:B------:R-:W-:-:S13]  /*1660*/  ISETP.GT.U32.AND P0, PT, R23, 0x1, PT ;  /* 0x000000011700780c */ /* 0x000fda0003f04070 */
[----:B------:R-:W-:Y:S05]  /*1670*/  @P0 BRA `(.L_x_33) ;  /* 0x0000000000780947 */ /* 0x000fea0003800000 */
[----:B------:R-:W-:Y:S02]  /*1680*/  LOP3.LUT R29, R0, 0x7fffff, RZ, 0xc0, !PT ;  /* 0x007fffff001d7812 */ /* 0x000fe400078ec0ff */
[----:B------:R-:W-:Y:S02]  /*1690*/  IADD3 R21, PT, PT, R21, -0xfc, RZ ;  /* 0xffffff0415157810 */ /* 0x000fe40007ffe0ff */
[----:B------:R-:W-:-:S04]  /*16a0*/  LOP3.LUT R29, R29, 0x3f800000, RZ, 0xfc, !PT ;  /* 0x3f8000001d1d7812 */ /* 0x000fc800078efcff */
[----:B------:R-:W0:Y:S02]  /*16b0*/  MUFU.RCP R26, R29 ;  /* 0x0000001d001a7308 */ /* 0x000e240000001000 */
[----:B0-----:R-:W-:-:S04]  /*16c0*/  FFMA R25, R29, R26, -1 ;  /* 0xbf8000001d197423 */ /* 0x001fc8000000001a */
[----:B------:R-:W-:-:S04]  /*16d0*/  FADD.FTZ R25, -R25, -RZ ;  /* 0x800000ff19197221 */ /* 0x000fc80000010100 */
[CCC-:B------:R-:W-:Y:S01]  /*16e0*/  FFMA.RM R24, R26.reuse, R25.reuse, R26.reuse ;  /* 0x000000191a187223 */ /* 0x1c0fe2000000401a */
[----:B------:R-:W-:Y:S01]  /*16f0*/  FFMA.RP R25, R26, R25, R26 ;  /* 0x000000191a197223 */ /* 0x000fe2000000801a */
[----:B------:R-:W-:-:S04]  /*1700*/  HFMA2 R26, -RZ, RZ, 0, 1.78813934326171875e-07 ;  /* 0x00000003ff1a7431 */ /* 0x000fc800000001ff */
[C---:B------:R-:W-:Y:S02]  /*1710*/  FSETP.NEU.FTZ.AND P0, PT, R24.reuse, R25, PT ;  /* 0x000000191800720b */ /* 0x040fe40003f1d000 */
[----:B------:R-:W-:Y:S02]  /*1720*/  LOP3.LUT R24, R24, 0x7fffff, RZ, 0xc0, !PT ;  /* 0x007fffff18187812 */ /* 0x000fe400078ec0ff */
[----:B------:R-:W-:Y:S02]  /*1730*/  SHF.L.U32 R25, R26, R23, RZ ;  /* 0x000000171a197219 */ /* 0x000fe400000006ff */
[----:B------:R-:W-:-:S04]  /*1740*/  LOP3.LUT R24, R24, 0x800000, RZ, 0xfc, !PT ;  /* 0x0080000018187812 */ /* 0x000fc800078efcff */
[----:B------:R-:W-:Y:S02]  /*1750*/  LOP3.LUT R26, R25, R24, RZ, 0xc0, !PT ;  /* 0x00000018191a7212 */ /* 0x000fe400078ec0ff */
[----:B------:R-:W-:Y:S02]  /*1760*/  SEL R25, RZ, 0xffffffff, !P0 ;  /* 0xffffffffff197807 */ /* 0x000fe40004000000 */
[-C--:B------:R-:W-:Y:S02]  /*1770*/  SHF.R.U32.HI R26, RZ, R23.reuse, R26 ;  /* 0x00000017ff1a7219 */ /* 0x080fe4000001161a */
[----:B------:R-:W-:Y:S02]  /*1780*/  IADD3 R25, PT, PT, -R25, RZ, RZ ;  /* 0x000000ff19197210 */ /* 0x000fe40007ffe1ff */
[----:B------:R-:W-:Y:S02]  /*1790*/  LOP3.LUT P0, RZ, R26, 0x1, RZ, 0xc0, !PT ;  /* 0x000000011aff7812 */ /* 0x000fe4000780c0ff */
[----:B------:R-:W-:-:S02]  /*17a0*/  LOP3.LUT P1, RZ, R25, R23, R24, 0xf8, !PT ;  /* 0x0000001719ff7212 */ /* 0x000fc4000782f818 */
[----:B------:R-:W-:Y:S02]  /*17b0*/  LOP3.LUT P2, RZ, R26, 0x2, RZ, 0xc0, !PT ;  /* 0x000000021aff7812 */ /* 0x000fe4000784c0ff */
[----:B------:R-:W-:Y:S02]  /*17c0*/  SHF.R.U32.HI R21, RZ, R21, R24 ;  /* 0x00000015ff157219 */ /* 0x000fe40000011618 */
[----:B------:R-:W-:Y:S02]  /*17d0*/  PLOP3.LUT P0, PT, P0, P1, P2, 0xe0, 0x0 ;  /* 0x000000000000781c */ /* 0x000fe40000703c20 */
[----:B------:R-:W-:Y:S02]  /*17e0*/  LOP3.LUT P1, RZ, R0, 0x7fffff, RZ, 0xc0, !PT ;  /* 0x007fffff00ff7812 */ /* 0x000fe4000782c0ff */
[----:B------:R-:W-:-:S04]  /*17f0*/  SEL R23, RZ, 0x1, !P0 ;  /* 0x00000001ff177807 */ /* 0x000fc80004000000 */
[----:B------:R-:W-:-:S04]  /*1800*/  IADD3 R23, PT, PT, -R23, RZ, RZ ;  /* 0x000000ff17177210 */ /* 0x000fc80007ffe1ff */
[----:B------:R-:W-:-:S13]  /*1810*/  ISETP.GE.AND P0, PT, R23, RZ, PT ;  /* 0x000000ff1700720c */ /* 0x000fda0003f06270 */
[----:B------:R-:W-:-:S04]  /*1820*/  @!P0 IADD3 R21, PT, PT, R21, 0x1, RZ ;  /* 0x0000000115158810 */ /* 0x000fc80007ffe0ff */
[----:B------:R-:W-:-:S04]  /*1830*/  @!P1 SHF.L.U32 R21, R21, 0x1, RZ ;  /* 0x0000000115159819 */ /* 0x000fc800000006ff */
[----:B------:R-:W-:Y:S01]  /*1840*/  LOP3.LUT R23, R21, 0x80000000, R0, 0xf8, !PT ;  /* 0x8000000015177812 */ /* 0x000fe200078ef800 */
[----:B------:R-:W-:Y:S06]  /*1850*/  BRA `(.L_x_32) ;  /* 0x0000000000047947 */ /* 0x000fec0003800000 */
.L_x_33:
[----:B------:R0:W1:Y:S02]  /*1860*/  MUFU.RCP R23, R0 ;  /* 0x0000000000177308 */ /* 0x0000640000001000 */
.L_x_32:
[----:B------:R-:W-:Y:S05]  /*1870*/  BSYNC.RECONVERGENT B1 ;  /* 0x0000000000017941 */ /* 0x000fea0003800200 */
.L_x_30:
[----:B------:R-:W-:Y:S01]  /*1880*/  HFMA2 R25, -RZ, RZ, 0, 0 ;  /* 0x00000000ff197431 */ /* 0x000fe200000001ff */
[----:B------:R-:W-:-:S04]  /*1890*/  MOV R24, R22 ;  /* 0x0000001600187202 */ /* 0x000fc80000000f00 */
[----:B01----:R-:W-:Y:S05]  /*18a0*/  RET.REL.NODEC R24 `(_Z14tangnet_kernelPfS_S_PKiS_S_ifff) ;  /* 0xffffffe418d47950 */ /* 0x003fea0003c3ffff */
        .weak           $__internal_1_$__cuda_sm20_sqrt_rn_f32_slowpath
        .type           $__internal_1_$__cuda_sm20_sqrt_rn_f32_slowpath,@function
        .size           $__internal_1_$__cuda_sm20_sqrt_rn_f32_slowpath,(.L_x_38 - $__internal_1_$__cuda_sm20_sqrt_rn_f32_slowpath)
$__internal_1_$__cuda_sm20_sqrt_rn_f32_slowpath:
[----:B------:R-:W-:-:S13]  /*18b0*/  LOP3.LUT P0, RZ, R21, 0x7fffffff, RZ, 0xc0, !PT ;  /* 0x7fffffff15ff7812 */ /* 0x000fda000780c0ff */
[----:B------:R-:W-:Y:S01]  /*18c0*/  @!P0 MOV R25, R21 ;  /* 0x0000001500198202 */ /* 0x000fe20000000f00 */
[----:B------:R-:W-:Y:S06]  /*18d0*/  @!P0 BRA `(.L_x_34) ;  /* 0x0000000000408947 */ /* 0x000fec0003800000 */
[----:B------:R-:W-:-:S13]  /*18e0*/  FSETP.GEU.FTZ.AND P0, PT, R21, RZ, PT ;  /* 0x000000ff1500720b */ /* 0x000fda0003f1e000 */
[----:B------:R-:W-:Y:S01]  /*18f0*/  @!P0 MOV R25, 0x7fffffff ;  /* 0x7fffffff00198802 */ /* 0x000fe20000000f00 */
[----:B------:R-:W-:Y:S06]  /*1900*/  @!P0 BRA `(.L_x_34) ;  /* 0x0000000000348947 */ /* 0x000fec0003800000 */
[----:B------:R-:W-:-:S13]  /*1910*/  FSETP.GTU.FTZ.AND P0, PT, |R21|, +INF , PT ;  /* 0x7f8000001500780b */ /* 0x000fda0003f1c200 */
[----:B------:R-:W-:Y:S01]  /*1920*/  @P0 FADD.FTZ R25, R21, 1 ;  /* 0x3f80000015190421 */ /* 0x000fe20000010000 */
[----:B------:R-:W-:Y:S06]  /*1930*/  @P0 BRA `(.L_x_34) ;  /* 0x0000000000280947 */ /* 0x000fec0003800000 */
[----:B------:R-:W-:-:S13]  /*1940*/  FSETP.NEU.FTZ.AND P0, PT, |R21|, +INF , PT ;  /* 0x7f8000001500780b */ /* 0x000fda0003f1d200 */
[----:B------:R-:W-:Y:S01]  /*1950*/  @P0 FFMA R26, R21, 1.84467440737095516160e+19, RZ ;  /* 0x5f800000151a0823 */ /* 0x000fe200000000ff */
[----:B------:R-:W-:-:S03]  /*1960*/  @!P0 MOV R25, R21 ;  /* 0x0000001500198202 */ /* 0x000fc60000000f00 */
[----:B------:R-:W0:Y:S02]  /*1970*/  @P0 MUFU.RSQ R24, R26 ;  /* 0x0000001a00180308 */ /* 0x000e240000001400 */
[----:B0-----:R-:W-:Y:S01]  /*1980*/  @P0 FMUL.FTZ R23, R26, R24 ;  /* 0x000000181a170220 */ /* 0x001fe20000410000 */
[----:B------:R-:W-:-:S03]  /*1990*/  @P0 FMUL.FTZ R24, R24, 0.5 ;  /* 0x3f00000018180820 */ /* 0x000fc60000410000 */
[----:B------:R-:W-:-:S04]  /*19a0*/  @P0 FADD.FTZ R22, -R23, -RZ ;  /* 0x800000ff17160221 */ /* 0x000fc80000010100 */
[----:B------:R-:W-:-:S04]  /*19b0*/  @P0 FFMA R22, R23, R22, R26 ;  /* 0x0000001617160223 */ /* 0x000fc8000000001a */
[----:B------:R-:W-:-:S04]  /*19c0*/  @P0 FFMA R22, R22, R24, R23 ;  /* 0x0000001816160223 */ /* 0x000fc80000000017 */
[----:B------:R-:W-:-:S07]  /*19d0*/  @P0 FMUL.FTZ R25, R22, 2.3283064365386962891e-10 ;  /* 0x2f80000016190820 */ /* 0x000fce0000410000 */
.L_x_34:
[----:B------:R-:W-:Y:S01]  /*19e0*/  HFMA2 R23, -RZ, RZ, 0, 0 ;  /* 0x00000000ff177431 */ /* 0x000fe200000001ff */
[----:B------:R-:W-:-:S04]  /*19f0*/  MOV R22, R0 ;  /* 0x0000000000167202 */ /* 0x000fc80000000f00 */
[----:B------:R-:W-:Y:S05]  /*1a00*/  RET.REL.NODEC R22 `(_Z14tangnet_kernelPfS_S_PKiS_S_ifff) ;  /* 0xffffffe4167c7950 */ /* 0x000fea0003c3ffff */
.L_x_35:
[----:B------:R-:W-:-:S00]  /*1a10*/  BRA `(.L_x_35) ;  /* 0xfffffffc00fc7947 */ /* 0x000fc0000383ffff */
[----:B------:R-:W-:-:S00]  /*1a20*/  NOP ;  /* 0x0000000000007918 */ /* 0x000fc00000000000 */
        /* <DEDUP_REMOVED lines=13> */
.L_x_38:


//--------------------- .text._Z14average_kernelPfS_PKiif --------------------------
	.section	.text._Z14average_kernelPfS_PKiif,"ax",@progbits
	.align	128
        .global         _Z14average_kernelPfS_PKiif
        .type           _Z14average_kernelPfS_PKiif,@function
        .size           _Z14average_kernelPfS_PKiif,(.L_x_40 - _Z14average_kernelPfS_PKiif)
        .other          _Z14average_kernelPfS_PKiif,@"STO_CUDA_ENTRY STV_DEFAULT"
_Z14average_kernelPfS_PKiif:
.text._Z14average_kernelPfS_PKiif:
        /* <DEDUP_REMOVED lines=12> */
[----:B------:R-:W-:Y:S01]  /*00c0*/  SHF.L.U32 R3, R0, 0x2, RZ ;  /* 0x0000000200037819 */ /* 0x000fe200000006ff */
[----:B------:R-:W2:Y:S01]  /*00d0*/  LDCU UR6, c[0x3][URZ] ;  /* 0x00c00000ff0677ac */ /* 0x000ea20008000800 */
[----:B------:R-:W3:Y:S03]  /*00e0*/  LDCU UR7, c[0x0][0x39c] ;  /* 0x00007380ff0777ac */ /* 0x000ee60008000800 */
[----:B0-----:R-:W-:Y:S02]  /*00f0*/  IMAD.WIDE R4, R3, 0x4, R4 ;  /* 0x0000000403047825 */ /* 0x001fe400078e0204 */
[----:B------:R-:W0:Y:S03]  /*0100*/  LDC.64 R2, c[0x0][0x380] ;  /* 0x0000e000ff027b82 */ /* 0x000e260000000a00 */
[----:B-1----:R-:W4:Y:S04]  /*0110*/  LDG.E R0, desc[UR4][R4.64] ;  /* 0x0000000404007981 */ /* 0x002f28000c1e1900 */
[----:B------:R-:W5:Y:S04]  /*0120*/  LDG.E R6, desc[UR4][R4.64+0x4] ;  /* 0x0000040404067981 */ /* 0x000f68000c1e1900 */
[----:B------:R-:W2:Y:S04]  /*0130*/  LDG.E R8, desc[UR4][R4.64+0x8] ;  /* 0x0000080404087981 */ /* 0x000ea8000c1e1900 */
[----:B------:R-:W3:Y:S01]  /*0140*/  LDG.E R10, desc[UR4][R4.64+0xc] ;  /* 0x00000c04040a7981 */ /* 0x000ee2000c1e1900 */
[----:B----4-:R-:W-:-:S02]  /*0150*/  LEA R7, R0, R0, 0x1 ;  /* 0x0000000000077211 */ /* 0x010fc400078e08ff */
[----:B-----5:R-:W-:-:S03]  /*0160*/  LEA R25, R6, R6, 0x1 ;  /* 0x0000000606197211 */ /* 0x020fc600078e08ff */
[----:B0-----:R-:W-:Y:S01]  /*0170*/  IMAD.WIDE R6, R7, 0x4, R2 ;  /* 0x0000000407067825 */ /* 0x001fe200078e0202 */
[----:B--2---:R-:W-:-:S03]  /*0180*/  LEA R27, R8, R8, 0x1 ;  /* 0x00000008081b7211 */ /* 0x004fc600078e08ff */
[----:B------:R-:W-:Y:S01]  /*0190*/  IMAD.WIDE R24, R25, 0x4, R2 ;  /* 0x0000000419187825 */ /* 0x000fe200078e0202 */
[----:B------:R-:W2:Y:S01]  /*01a0*/  LDG.E R0, desc[UR4][R6.64] ;  /* 0x0000000406007981 */ /* 0x000ea2000c1e1900 */
[----:B---3--:R-:W-:-:S03]  /*01b0*/  LEA R13, R10, R10, 0x1 ;  /* 0x0000000a0a0d7211 */ /* 0x008fc600078e08ff */
[----:B------:R-:W3:Y:S01]  /*01c0*/  LDG.E R8, desc[UR4][R6.64+0x4] ;  /* 0x0000040406087981 */ /* 0x000ee2000c1e1900 */
[----:B------:R-:W-:-:S03]  /*01d0*/  IMAD.WIDE R26, R27, 0x4, R2 ;  /* 0x000000041b1a7825 */ /* 0x000fc600078e0202 */
[----:B------:R0:W4:Y:S01]  /*01e0*/  LDG.E R12, desc[UR4][R6.64+0x8] ;  /* 0x00000804060c7981 */ /* 0x000122000c1e1900 */
[----:B------:R-:W-:-:S03]  /*01f0*/  IMAD.WIDE R4, R13, 0x4, R2 ;  /* 0x000000040d047825 */ /* 0x000fc600078e0202 */
[----:B------:R-:W5:Y:S04]  /*0200*/  LDG.E R11, desc[UR4][R24.64] ;  /* 0x00000004180b7981 */ /* 0x000f68000c1e1900 */
[----:B------:R-:W5:Y:S04]  /*0210*/  LDG.E R10, desc[UR4][R24.64+0x4] ;  /* 0x00000404180a7981 */ /* 0x000f68000c1e1900 */
[----:B------:R-:W5:Y:S01]  /*0220*/  LDG.E R15, desc[UR4][R24.64+0x8] ;  /* 0x00000804180f7981 */ /* 0x000f62000c1e1900 */
[C---:B------:R-:W-:Y:S01]  /*0230*/  IMAD.WIDE R2, R9.reuse, 0x4, R2 ;  /* 0x0000000409027825 */ /* 0x040fe200078e0202 */
[----:B0-----:R-:W0:Y:S02]  /*0240*/  LDC.64 R6, c[0x0][0x388] ;  /* 0x0000e200ff067b82 */ /* 0x001e240000000a00 */
[----:B------:R-:W5:Y:S04]  /*0250*/  LDG.E R14, desc[UR4][R26.64] ;  /* 0x000000041a0e7981 */ /* 0x000f68000c1e1900 */
[----:B------:R-:W5:Y:S04]  /*0260*/  LDG.E R13, desc[UR4][R26.64+0x4] ;  /* 0x000004041a0d7981 */ /* 0x000f68000c1e1900 */
[----:B------:R-:W5:Y:S04]  /*0270*/  LDG.E R16, desc[UR4][R26.64+0x8] ;  /* 0x000008041a107981 */ /* 0x000f68000c1e1900 */
[----:B------:R-:W5:Y:S04]  /*0280*/  LDG.E R19, desc[UR4][R4.64] ;  /* 0x0000000404137981 */ /* 0x000f68000c1e1900 */
[----:B------:R-:W5:Y:S04]  /*0290*/  LDG.E R18, desc[UR4][R4.64+0x4] ;  /* 0x0000040404127981 */ /* 0x000f68000c1e1900 */
[----:B------:R-:W5:Y:S04]  /*02a0*/  LDG.E R22, desc[UR4][R4.64+0x8] ;  /* 0x0000080404167981 */ /* 0x000f68000c1e1900 */
[----:B------:R-:W5:Y:S04]  /*02b0*/  LDG.E R21, desc[UR4][R2.64] ;  /* 0x0000000402157981 */ /* 0x000f68000c1e1900 */
[----:B------:R-:W5:Y:S04]  /*02c0*/  LDG.E R17, desc[UR4][R2.64+0x4] ;  /* 0x0000040402117981 */ /* 0x000f68000c1e1900 */
[----:B------:R-:W5:Y:S01]  /*02d0*/  LDG.E R20, desc[UR4][R2.64+0x8] ;  /* 0x0000080402147981 */ /* 0x000f62000c1e1900 */
[----:B0-----:R-:W-:-:S04]  /*02e0*/  IMAD.WIDE R6, R9, 0x4, R6 ;  /* 0x0000000409067825 */ /* 0x001fc800078e0206 */
[----:B--2---:R-:W-:Y:S01]  /*02f0*/  FADD R0, RZ, R0 ;  /* 0x00000000ff007221 */ /* 0x004fe20000000000 */
[----:B---3--:R-:W-:Y:S01]  /*0300*/  FADD R23, RZ, R8 ;  /* 0x00000008ff177221 */ /* 0x008fe20000000000 */
[----:B----4-:R-:W-:Y:S02]  /*0310*/  FADD R12, RZ, R12 ;  /* 0x0000000cff0c7221 */ /* 0x010fe40000000000 */
[----:B-----5:R-:W-:Y:S01]  /*0320*/  FADD R11, R0, R11 ;  /* 0x0000000b000b7221 */ /* 0x020fe20000000000 */
[----:B------:R-:W-:Y:S01]  /*0330*/  FADD R10, R23, R10 ;  /* 0x0000000a170a7221 */ /* 0x000fe20000000000 */
[----:B------:R-:W-:Y:S02]  /*0340*/  FADD R15, R12, R15 ;  /* 0x0000000f0c0f7221 */ /* 0x000fe40000000000 */
[----:B------:R-:W-:Y:S01]  /*0350*/  FADD R14, R11, R14 ;  /* 0x0000000e0b0e7221 */ /* 0x000fe20000000000 */
[----:B------:R-:W-:Y:S01]  /*0360*/  FADD R13, R10, R13 ;  /* 0x0000000d0a0d7221 */ /* 0x000fe20000000000 */
[----:B------:R-:W-:-:S02]  /*0370*/  FADD R15, R15, R16 ;  /* 0x000000100f0f7221 */ /* 0x000fc40000000000 */
[----:B------:R-:W-:Y:S01]  /*0380*/  FADD R14, R14, R19 ;  /* 0x000000130e0e7221 */ /* 0x000fe20000000000 */
[----:B------:R-:W-:Y:S01]  /*0390*/  FADD R18, R13, R18 ;  /* 0x000000120d127221 */ /* 0x000fe20000000000 */
[----:B------:R-:W-:Y:S02]  /*03a0*/  FADD R15, R15, R22 ;  /* 0x000000160f0f7221 */ /* 0x000fe40000000000 */
[----:B------:R-:W-:Y:S01]  /*03b0*/  FFMA R14, R14, UR6, -R21 ;  /* 0x000000060e0e7c23 */ /* 0x000fe20008000815 */
[----:B------:R-:W-:-:S03]  /*03c0*/  FFMA R18, R18, UR6, -R17 ;  /* 0x0000000612127c23 */ /* 0x000fc60008000811 */
[----:B------:R-:W-:Y:S01]  /*03d0*/  FFMA R21, R14, UR7, R21 ;  /* 0x000000070e157c23 */ /* 0x000fe20008000015 */
[----:B------:R-:W-:Y:S01]  /*03e0*/  FFMA R15, R15, UR6, -R20 ;  /* 0x000000060f0f7c23 */ /* 0x000fe20008000814 */
[----:B------:R-:W-:-:S03]  /*03f0*/  FFMA R17, R18, UR7, R17 ;  /* 0x0000000712117c23 */ /* 0x000fc60008000011 */
[----:B------:R-:W-:Y:S01]  /*0400*/  STG.E desc[UR4][R6.64], R21 ;  /* 0x0000001506007986 */ /* 0x000fe2000c101904 */
[----:B------:R-:W-:-:S03]  /*0410*/  FFMA R15, R15, UR7, R20 ;  /* 0x000000070f0f7c23 */ /* 0x000fc60008000014 */
[----:B------:R-:W-:Y:S04]  /*0420*/  STG.E desc[UR4][R6.64+0x4], R17 ;  /* 0x0000041106007986 */ /* 0x000fe8000c101904 */
[----:B------:R-:W-:Y:S01]  /*0430*/  STG.E desc[UR4][R6.64+0x8], R15 ;  /* 0x0000080f06007986 */ /* 0x000fe2000c101904 */
[----:B------:R-:W-:Y:S05]  /*0440*/  EXIT ;  /* 0x000000000000794d */ /* 0x000fea0003800000 */
.L_x_36:
        /* <DEDUP_REMOVED lines=11> */
.L_x_40:


//--------------------- .nv.shared.reserved.0     --------------------------
	.section	.nv.shared.reserved.0,"aw",@nobits
	.weak		__nv_reservedSMEM_offset_0_alias
	.size		__nv_reservedSMEM_offset_0_alias, 0, 64
	.other		__nv_reservedSMEM_offset_0_alias,@"STO_CUDA_RESERVED_SHARED STV_DEFAULT"
__nv_reservedSMEM_offset_0_alias:
	.zero		0
	.zero		64


//--------------------- .nv.constant0._Z14tangnet_kernelPfS_S_PKiS_S_ifff --------------------------
	.section	.nv.constant0._Z14tangnet_kernelPfS_S_PKiS_S_ifff,"a",@progbits
	.sectionflags	@""
	.align	4
.nv.constant0._Z14tangnet_kernelPfS_S_PKiS_S_ifff:
	.zero		960


//--------------------- .nv.constant0._Z14average_kernelPfS_PKiif --------------------------
	.section	.nv.constant0._Z14average_kernelPfS_PKiif,"a",@progbits
	.sectionflags	@""
	.align	4
.nv.constant0._Z14average_kernelPfS_PKiif:
	.zero		928


//--------------------- SYMBOLS --------------------------

	.type		.nv.reservedSmem.offset0,@object
	.size		.nv.reservedSmem.offset0,0x4
